//
// Generated by NVIDIA NVVM Compiler
//
// Compiler Build ID: CL-36424714
// Cuda compilation tools, release 13.0, V13.0.88
// Based on NVVM 20.0.0
//

.version 9.0
.target sm_100
.address_size 64

	// .globl	default_function_kernel_4

.visible .entry default_function_kernel_4(
	.param .u64 .ptr .align 1 default_function_kernel_4_param_0,
	.param .u64 .ptr .align 1 default_function_kernel_4_param_1
)
.maxntid 3
{
	.reg .b32 	%r<2>;
	.reg .b32 	%f<2>;
	.reg .b64 	%rd<8>;

	ld.param.u64 	%rd1, [default_function_kernel_4_param_0];
	ld.param.u64 	%rd2, [default_function_kernel_4_param_1];
	cvta.to.global.u64 	%rd3, %rd1;
	cvta.to.global.u64 	%rd4, %rd2;
	mov.u32 	%r1, %tid.x;
	mul.wide.u32 	%rd5, %r1, 4;
	add.s64 	%rd6, %rd4, %rd5;
	ld.global.nc.f32 	%f1, [%rd6];
	add.s64 	%rd7, %rd3, %rd5;
	st.global.f32 	[%rd7], %f1;
	ret;

}
	// .globl	default_function_kernel_15
.visible .entry default_function_kernel_15(
	.param .u64 .ptr .align 1 default_function_kernel_15_param_0,
	.param .u64 .ptr .align 1 default_function_kernel_15_param_1,
	.param .u64 .ptr .align 1 default_function_kernel_15_param_2
)
.maxntid 1024
{
	.reg .pred 	%p<2>;
	.reg .b16 	%rs<4>;
	.reg .b32 	%r<9>;
	.reg .b32 	%f<4>;
	.reg .b64 	%rd<12>;

	ld.param.u64 	%rd1, [default_function_kernel_15_param_0];
	ld.param.u64 	%rd2, [default_function_kernel_15_param_1];
	ld.param.u64 	%rd3, [default_function_kernel_15_param_2];
	mov.u32 	%r1, %ctaid.x;
	shl.b32 	%r4, %r1, 8;
	mov.u32 	%r2, %tid.x;
	shr.u32 	%r5, %r2, 2;
	or.b32  	%r3, %r4, %r5;
	setp.gt.u32 	%p1, %r3, 11906;
	@%p1 bra 	$L__BB1_2;
	cvta.to.global.u64 	%rd4, %rd3;
	cvta.to.global.u64 	%rd5, %rd1;
	cvta.to.global.u64 	%rd6, %rd2;
	shl.b32 	%r6, %r1, 10;
	or.b32  	%r7, %r6, %r2;
	mul.wide.u32 	%rd7, %r7, 4;
	add.s64 	%rd8, %rd4, %rd7;
	ld.global.nc.f32 	%f1, [%rd8];
	cvt.u16.u32 	%rs1, %r3;
	mul.hi.u16 	%rs2, %rs1, -31719;
	shr.u16 	%rs3, %rs2, 11;
	cvt.u32.u16 	%r8, %rs3;
	mul.wide.u32 	%rd9, %r8, 4;
	add.s64 	%rd10, %rd5, %rd9;
	ld.global.nc.f32 	%f2, [%rd10];
	sub.f32 	%f3, %f1, %f2;
	add.s64 	%rd11, %rd6, %rd7;
	st.global.f32 	[%rd11], %f3;
$L__BB1_2:
	ret;

}
	// .globl	default_function_kernel_18
.visible .entry default_function_kernel_18(
	.param .u64 .ptr .align 1 default_function_kernel_18_param_0
)
.maxntid 3
{
	.reg .b32 	%r<2>;
	.reg .b32 	%f<3>;
	.reg .b64 	%rd<5>;

	ld.param.u64 	%rd1, [default_function_kernel_18_param_0];
	cvta.to.global.u64 	%rd2, %rd1;
	mov.u32 	%r1, %tid.x;
	mul.wide.u32 	%rd3, %r1, 4;
	add.s64 	%rd4, %rd2, %rd3;
	ld.global.f32 	%f1, [%rd4];
	sqrt.rn.f32 	%f2, %f1;
	st.global.f32 	[%rd4], %f2;
	ret;

}
	// .globl	default_function_kernel_23
.visible .entry default_function_kernel_23(
	.param .u64 .ptr .align 1 default_function_kernel_23_param_0,
	.param .u64 .ptr .align 1 default_function_kernel_23_param_1
)
.maxntid 1024
{
	.reg .pred 	%p<2>;
	.reg .b16 	%rs<4>;
	.reg .b32 	%r<9>;
	.reg .b32 	%f<4>;
	.reg .b64 	%rd<9>;

	ld.param.u64 	%rd1, [default_function_kernel_23_param_0];
	ld.param.u64 	%rd2, [default_function_kernel_23_param_1];
	mov.u32 	%r1, %ctaid.x;
	shl.b32 	%r4, %r1, 8;
	mov.u32 	%r2, %tid.x;
	shr.u32 	%r5, %r2, 2;
	or.b32  	%r3, %r4, %r5;
	setp.gt.u32 	%p1, %r3, 11906;
	@%p1 bra 	$L__BB3_2;
	cvta.to.global.u64 	%rd3, %rd2;
	cvta.to.global.u64 	%rd4, %rd1;
	shl.b32 	%r6, %r1, 10;
	or.b32  	%r7, %r6, %r2;
	mul.wide.u32 	%rd5, %r7, 4;
	add.s64 	%rd6, %rd3, %rd5;
	ld.global.f32 	%f1, [%rd6];
	cvt.u16.u32 	%rs1, %r3;
	mul.hi.u16 	%rs2, %rs1, -31719;
	shr.u16 	%rs3, %rs2, 11;
	cvt.u32.u16 	%r8, %rs3;
	mul.wide.u32 	%rd7, %r8, 4;
	add.s64 	%rd8, %rd4, %rd7;
	ld.global.nc.f32 	%f2, [%rd8];
	add.f32 	%f3, %f1, %f2;
	st.global.f32 	[%rd6], %f3;
$L__BB3_2:
	ret;

}
	// .globl	default_function_kernel_20
.visible .entry default_function_kernel_20(
	.param .u64 .ptr .align 1 default_function_kernel_20_param_0,
	.param .u64 .ptr .align 1 default_function_kernel_20_param_1
)
.maxntid 3
{
	.reg .b32 	%r<2>;
	.reg .b32 	%f<2>;
	.reg .b64 	%rd<7>;

	ld.param.u64 	%rd1, [default_function_kernel_20_param_0];
	ld.param.u64 	%rd2, [default_function_kernel_20_param_1];
	cvta.to.global.u64 	%rd3, %rd1;
	cvta.to.global.u64 	%rd4, %rd2;
	ld.global.nc.f32 	%f1, [%rd4];
	mov.u32 	%r1, %tid.x;
	mul.wide.u32 	%rd5, %r1, 4;
	add.s64 	%rd6, %rd3, %rd5;
	st.global.f32 	[%rd6], %f1;
	ret;

}
	// .globl	default_function_kernel_17
.visible .entry default_function_kernel_17(
	.param .u64 .ptr .align 1 default_function_kernel_17_param_0
)
.maxntid 3
{
	.reg .b32 	%r<2>;
	.reg .b32 	%f<3>;
	.reg .b64 	%rd<5>;

	ld.param.u64 	%rd1, [default_function_kernel_17_param_0];
	cvta.to.global.u64 	%rd2, %rd1;
	mov.u32 	%r1, %tid.x;
	mul.wide.u32 	%rd3, %r1, 4;
	add.s64 	%rd4, %rd2, %rd3;
	ld.global.f32 	%f1, [%rd4];
	add.f32 	%f2, %f1, 0f3727C5AC;
	st.global.f32 	[%rd4], %f2;
	ret;

}
	// .globl	default_function_kernel_6
.visible .entry default_function_kernel_6(
	.param .u64 .ptr .align 1 default_function_kernel_6_param_0
)
.maxntid 3
{
	.reg .b32 	%r<2>;
	.reg .b32 	%f<3>;
	.reg .b64 	%rd<5>;

	ld.param.u64 	%rd1, [default_function_kernel_6_param_0];
	cvta.to.global.u64 	%rd2, %rd1;
	mov.u32 	%r1, %tid.x;
	mul.wide.u32 	%rd3, %r1, 4;
	add.s64 	%rd4, %rd2, %rd3;
	ld.global.f32 	%f1, [%rd4];
	sqrt.rn.f32 	%f2, %f1;
	st.global.f32 	[%rd4], %f2;
	ret;

}
	// .globl	default_function_kernel_21
.visible .entry default_function_kernel_21(
	.param .u64 .ptr .align 1 default_function_kernel_21_param_0,
	.param .u64 .ptr .align 1 default_function_kernel_21_param_1
)
.maxntid 1024
{
	.reg .pred 	%p<2>;
	.reg .b16 	%rs<4>;
	.reg .b32 	%r<9>;
	.reg .b32 	%f<4>;
	.reg .b64 	%rd<9>;

	ld.param.u64 	%rd1, [default_function_kernel_21_param_0];
	ld.param.u64 	%rd2, [default_function_kernel_21_param_1];
	mov.u32 	%r1, %ctaid.x;
	shl.b32 	%r4, %r1, 8;
	mov.u32 	%r2, %tid.x;
	shr.u32 	%r5, %r2, 2;
	or.b32  	%r3, %r4, %r5;
	setp.gt.u32 	%p1, %r3, 11906;
	@%p1 bra 	$L__BB7_2;
	cvta.to.global.u64 	%rd3, %rd2;
	cvta.to.global.u64 	%rd4, %rd1;
	shl.b32 	%r6, %r1, 10;
	or.b32  	%r7, %r6, %r2;
	mul.wide.u32 	%rd5, %r7, 4;
	add.s64 	%rd6, %rd3, %rd5;
	ld.global.f32 	%f1, [%rd6];
	cvt.u16.u32 	%rs1, %r3;
	mul.hi.u16 	%rs2, %rs1, -31719;
	shr.u16 	%rs3, %rs2, 11;
	cvt.u32.u16 	%r8, %rs3;
	mul.wide.u32 	%rd7, %r8, 4;
	add.s64 	%rd8, %rd4, %rd7;
	ld.global.nc.f32 	%f2, [%rd8];
	mul.f32 	%f3, %f1, %f2;
	st.global.f32 	[%rd6], %f3;
$L__BB7_2:
	ret;

}
	// .globl	default_function_kernel_22
.visible .entry default_function_kernel_22(
	.param .u64 .ptr .align 1 default_function_kernel_22_param_0,
	.param .u64 .ptr .align 1 default_function_kernel_22_param_1
)
.maxntid 3
{
	.reg .b32 	%r<2>;
	.reg .b32 	%f<2>;
	.reg .b64 	%rd<7>;

	ld.param.u64 	%rd1, [default_function_kernel_22_param_0];
	ld.param.u64 	%rd2, [default_function_kernel_22_param_1];
	cvta.to.global.u64 	%rd3, %rd1;
	cvta.to.global.u64 	%rd4, %rd2;
	ld.global.nc.f32 	%f1, [%rd4];
	mov.u32 	%r1, %tid.x;
	mul.wide.u32 	%rd5, %r1, 4;
	add.s64 	%rd6, %rd3, %rd5;
	st.global.f32 	[%rd6], %f1;
	ret;

}
	// .globl	default_function_kernel_2
.visible .entry default_function_kernel_2(
	.param .u64 .ptr .align 1 default_function_kernel_2_param_0,
	.param .u64 .ptr .align 1 default_function_kernel_2_param_1
)
.maxntid 3
{
	.reg .b32 	%r<2>;
	.reg .b32 	%f<2>;
	.reg .b64 	%rd<8>;

	ld.param.u64 	%rd1, [default_function_kernel_2_param_0];
	ld.param.u64 	%rd2, [default_function_kernel_2_param_1];
	cvta.to.global.u64 	%rd3, %rd1;
	cvta.to.global.u64 	%rd4, %rd2;
	mov.u32 	%r1, %tid.x;
	mul.wide.u32 	%rd5, %r1, 4;
	add.s64 	%rd6, %rd4, %rd5;
	ld.global.nc.f32 	%f1, [%rd6];
	add.s64 	%rd7, %rd3, %rd5;
	st.global.f32 	[%rd7], %f1;
	ret;

}
	// .globl	default_function_kernel_8
.visible .entry default_function_kernel_8(
	.param .u64 .ptr .align 1 default_function_kernel_8_param_0,
	.param .u64 .ptr .align 1 default_function_kernel_8_param_1
)
.maxntid 3
{
	.reg .b32 	%r<2>;
	.reg .b32 	%f<2>;
	.reg .b64 	%rd<7>;

	ld.param.u64 	%rd1, [default_function_kernel_8_param_0];
	ld.param.u64 	%rd2, [default_function_kernel_8_param_1];
	cvta.to.global.u64 	%rd3, %rd1;
	cvta.to.global.u64 	%rd4, %rd2;
	ld.global.nc.f32 	%f1, [%rd4];
	mov.u32 	%r1, %tid.x;
	mul.wide.u32 	%rd5, %r1, 4;
	add.s64 	%rd6, %rd3, %rd5;
	st.global.f32 	[%rd6], %f1;
	ret;

}
	// .globl	default_function_kernel_5
.visible .entry default_function_kernel_5(
	.param .u64 .ptr .align 1 default_function_kernel_5_param_0
)
.maxntid 3
{
	.reg .b32 	%r<2>;
	.reg .b32 	%f<3>;
	.reg .b64 	%rd<5>;

	ld.param.u64 	%rd1, [default_function_kernel_5_param_0];
	cvta.to.global.u64 	%rd2, %rd1;
	mov.u32 	%r1, %tid.x;
	mul.wide.u32 	%rd3, %r1, 4;
	add.s64 	%rd4, %rd2, %rd3;
	ld.global.f32 	%f1, [%rd4];
	add.f32 	%f2, %f1, 0f3727C5AC;
	st.global.f32 	[%rd4], %f2;
	ret;

}
	// .globl	default_function_kernel_19
.visible .entry default_function_kernel_19(
	.param .u64 .ptr .align 1 default_function_kernel_19_param_0,
	.param .u64 .ptr .align 1 default_function_kernel_19_param_1
)
.maxntid 1024
{
	.reg .pred 	%p<2>;
	.reg .b16 	%rs<4>;
	.reg .b32 	%r<9>;
	.reg .b32 	%f<4>;
	.reg .b64 	%rd<9>;

	ld.param.u64 	%rd1, [default_function_kernel_19_param_0];
	ld.param.u64 	%rd2, [default_function_kernel_19_param_1];
	mov.u32 	%r1, %ctaid.x;
	shl.b32 	%r4, %r1, 8;
	mov.u32 	%r2, %tid.x;
	shr.u32 	%r5, %r2, 2;
	or.b32  	%r3, %r4, %r5;
	setp.gt.u32 	%p1, %r3, 11906;
	@%p1 bra 	$L__BB12_2;
	cvta.to.global.u64 	%rd3, %rd2;
	cvta.to.global.u64 	%rd4, %rd1;
	shl.b32 	%r6, %r1, 10;
	or.b32  	%r7, %r6, %r2;
	mul.wide.u32 	%rd5, %r7, 4;
	add.s64 	%rd6, %rd3, %rd5;
	ld.global.f32 	%f1, [%rd6];
	cvt.u16.u32 	%rs1, %r3;
	mul.hi.u16 	%rs2, %rs1, -31719;
	shr.u16 	%rs3, %rs2, 11;
	cvt.u32.u16 	%r8, %rs3;
	mul.wide.u32 	%rd7, %r8, 4;
	add.s64 	%rd8, %rd4, %rd7;
	ld.global.nc.f32 	%f2, [%rd8];
	div.rn.f32 	%f3, %f1, %f2;
	st.global.f32 	[%rd6], %f3;
$L__BB12_2:
	ret;

}
	// .globl	default_function_kernel_13
.visible .entry default_function_kernel_13(
	.param .u64 .ptr .align 1 default_function_kernel_13_param_0,
	.param .u64 .ptr .align 1 default_function_kernel_13_param_1,
	.param .u64 .ptr .align 1 default_function_kernel_13_param_2
)
.maxntid 1024
{
	.reg .pred 	%p<3>;
	.reg .b16 	%rs<5>;
	.reg .b32 	%r<14>;
	.reg .b32 	%f<11>;
	.reg .b64 	%rd<13>;

	ld.param.u64 	%rd2, [default_function_kernel_13_param_0];
	ld.param.u64 	%rd4, [default_function_kernel_13_param_1];
	ld.param.u64 	%rd3, [default_function_kernel_13_param_2];
	cvta.to.global.u64 	%rd5, %rd4;
	mov.u32 	%r3, %ctaid.x;
	shl.b32 	%r4, %r3, 8;
	mov.u32 	%r5, %tid.x;
	shr.u32 	%r6, %r5, 2;
	or.b32  	%r1, %r4, %r6;
	setp.gt.u32 	%p1, %r1, 11906;
	shl.b32 	%r7, %r3, 10;
	or.b32  	%r2, %r7, %r5;
	mul.wide.u32 	%rd6, %r2, 4;
	add.s64 	%rd1, %rd5, %rd6;
	@%p1 bra 	$L__BB13_2;
	mov.b32 	%r8, 0;
	st.global.u32 	[%rd1], %r8;
$L__BB13_2:
	setp.gt.u32 	%p2, %r1, 11906;
	@%p2 bra 	$L__BB13_4;
	cvt.u16.u32 	%rs1, %r1;
	mul.hi.u16 	%rs2, %rs1, -31719;
	shr.u16 	%rs3, %rs2, 11;
	mul.lo.s16 	%rs4, %rs3, 9;
	mul.hi.u32 	%r9, %r2, -2078768499;
	shr.u32 	%r10, %r9, 13;
	mul.lo.s32 	%r11, %r10, 15876;
	sub.s32 	%r12, %r2, %r11;
	ld.global.f32 	%f1, [%rd1];
	cvta.to.global.u64 	%rd7, %rd2;
	mul.wide.u32 	%rd8, %r12, 4;
	add.s64 	%rd9, %rd7, %rd8;
	ld.global.nc.f32 	%f2, [%rd9];
	cvta.to.global.u64 	%rd10, %rd3;
	cvt.u32.u16 	%r13, %rs4;
	mul.wide.u32 	%rd11, %r13, 4;
	add.s64 	%rd12, %rd10, %rd11;
	ld.global.nc.f32 	%f3, [%rd12];
	fma.rn.f32 	%f4, %f2, %f3, %f1;
	ld.global.nc.f32 	%f5, [%rd9+63504];
	ld.global.nc.f32 	%f6, [%rd12+4];
	fma.rn.f32 	%f7, %f5, %f6, %f4;
	ld.global.nc.f32 	%f8, [%rd9+127008];
	ld.global.nc.f32 	%f9, [%rd12+8];
	fma.rn.f32 	%f10, %f8, %f9, %f7;
	st.global.f32 	[%rd1], %f10;
$L__BB13_4:
	ret;

}
	// .globl	default_function_kernel_9
.visible .entry default_function_kernel_9(
	.param .u64 .ptr .align 1 default_function_kernel_9_param_0,
	.param .u64 .ptr .align 1 default_function_kernel_9_param_1
)
.maxntid 1024
{
	.reg .pred 	%p<2>;
	.reg .b16 	%rs<4>;
	.reg .b32 	%r<9>;
	.reg .b32 	%f<4>;
	.reg .b64 	%rd<9>;

	ld.param.u64 	%rd1, [default_function_kernel_9_param_0];
	ld.param.u64 	%rd2, [default_function_kernel_9_param_1];
	mov.u32 	%r1, %ctaid.x;
	shl.b32 	%r4, %r1, 8;
	mov.u32 	%r2, %tid.x;
	shr.u32 	%r5, %r2, 2;
	or.b32  	%r3, %r4, %r5;
	setp.gt.u32 	%p1, %r3, 11906;
	@%p1 bra 	$L__BB14_2;
	cvta.to.global.u64 	%rd3, %rd2;
	cvta.to.global.u64 	%rd4, %rd1;
	shl.b32 	%r6, %r1, 10;
	or.b32  	%r7, %r6, %r2;
	mul.wide.u32 	%rd5, %r7, 4;
	add.s64 	%rd6, %rd3, %rd5;
	ld.global.f32 	%f1, [%rd6];
	cvt.u16.u32 	%rs1, %r3;
	mul.hi.u16 	%rs2, %rs1, -31719;
	shr.u16 	%rs3, %rs2, 11;
	cvt.u32.u16 	%r8, %rs3;
	mul.wide.u32 	%rd7, %r8, 4;
	add.s64 	%rd8, %rd4, %rd7;
	ld.global.nc.f32 	%f2, [%rd8];
	mul.f32 	%f3, %f1, %f2;
	st.global.f32 	[%rd6], %f3;
$L__BB14_2:
	ret;

}
	// .globl	default_function_kernel_7
.visible .entry default_function_kernel_7(
	.param .u64 .ptr .align 1 default_function_kernel_7_param_0,
	.param .u64 .ptr .align 1 default_function_kernel_7_param_1
)
.maxntid 1024
{
	.reg .pred 	%p<2>;
	.reg .b16 	%rs<4>;
	.reg .b32 	%r<9>;
	.reg .b32 	%f<4>;
	.reg .b64 	%rd<9>;

	ld.param.u64 	%rd1, [default_function_kernel_7_param_0];
	ld.param.u64 	%rd2, [default_function_kernel_7_param_1];
	mov.u32 	%r1, %ctaid.x;
	shl.b32 	%r4, %r1, 8;
	mov.u32 	%r2, %tid.x;
	shr.u32 	%r5, %r2, 2;
	or.b32  	%r3, %r4, %r5;
	setp.gt.u32 	%p1, %r3, 11906;
	@%p1 bra 	$L__BB15_2;
	cvta.to.global.u64 	%rd3, %rd2;
	cvta.to.global.u64 	%rd4, %rd1;
	shl.b32 	%r6, %r1, 10;
	or.b32  	%r7, %r6, %r2;
	mul.wide.u32 	%rd5, %r7, 4;
	add.s64 	%rd6, %rd3, %rd5;
	ld.global.f32 	%f1, [%rd6];
	cvt.u16.u32 	%rs1, %r3;
	mul.hi.u16 	%rs2, %rs1, -31719;
	shr.u16 	%rs3, %rs2, 11;
	cvt.u32.u16 	%r8, %rs3;
	mul.wide.u32 	%rd7, %r8, 4;
	add.s64 	%rd8, %rd4, %rd7;
	ld.global.nc.f32 	%f2, [%rd8];
	div.rn.f32 	%f3, %f1, %f2;
	st.global.f32 	[%rd6], %f3;
$L__BB15_2:
	ret;

}
	// .globl	default_function_kernel_10
.visible .entry default_function_kernel_10(
	.param .u64 .ptr .align 1 default_function_kernel_10_param_0,
	.param .u64 .ptr .align 1 default_function_kernel_10_param_1
)
.maxntid 3
{
	.reg .b32 	%r<2>;
	.reg .b32 	%f<2>;
	.reg .b64 	%rd<7>;

	ld.param.u64 	%rd1, [default_function_kernel_10_param_0];
	ld.param.u64 	%rd2, [default_function_kernel_10_param_1];
	cvta.to.global.u64 	%rd3, %rd1;
	cvta.to.global.u64 	%rd4, %rd2;
	ld.global.nc.f32 	%f1, [%rd4];
	mov.u32 	%r1, %tid.x;
	mul.wide.u32 	%rd5, %r1, 4;
	add.s64 	%rd6, %rd3, %rd5;
	st.global.f32 	[%rd6], %f1;
	ret;

}
	// .globl	default_function_kernel_14
.visible .entry default_function_kernel_14(
	.param .u64 .ptr .align 1 default_function_kernel_14_param_0,
	.param .u64 .ptr .align 1 default_function_kernel_14_param_1
)
.maxntid 3
{
	.reg .b32 	%r<2>;
	.reg .b32 	%f<2>;
	.reg .b64 	%rd<8>;

	ld.param.u64 	%rd1, [default_function_kernel_14_param_0];
	ld.param.u64 	%rd2, [default_function_kernel_14_param_1];
	cvta.to.global.u64 	%rd3, %rd1;
	cvta.to.global.u64 	%rd4, %rd2;
	mov.u32 	%r1, %tid.x;
	mul.wide.u32 	%rd5, %r1, 4;
	add.s64 	%rd6, %rd4, %rd5;
	ld.global.nc.f32 	%f1, [%rd6];
	add.s64 	%rd7, %rd3, %rd5;
	st.global.f32 	[%rd7], %f1;
	ret;

}
	// .globl	default_function_kernel_12
.visible .entry default_function_kernel_12(
	.param .u64 .ptr .align 1 default_function_kernel_12_param_0
)
.maxntid 1024
{
	.reg .pred 	%p<2>;
	.reg .b32 	%r<8>;
	.reg .b32 	%f<3>;
	.reg .b64 	%rd<5>;

	ld.param.u64 	%rd1, [default_function_kernel_12_param_0];
	mov.u32 	%r1, %ctaid.x;
	shl.b32 	%r3, %r1, 8;
	mov.u32 	%r2, %tid.x;
	shr.u32 	%r4, %r2, 2;
	or.b32  	%r5, %r3, %r4;
	setp.gt.u32 	%p1, %r5, 11906;
	@%p1 bra 	$L__BB18_2;
	cvta.to.global.u64 	%rd2, %rd1;
	shl.b32 	%r6, %r1, 10;
	or.b32  	%r7, %r6, %r2;
	mul.wide.u32 	%rd3, %r7, 4;
	add.s64 	%rd4, %rd2, %rd3;
	ld.global.f32 	%f1, [%rd4];
	max.f32 	%f2, %f1, 0f00000000;
	st.global.f32 	[%rd4], %f2;
$L__BB18_2:
	ret;

}
	// .globl	default_function_kernel_11
.visible .entry default_function_kernel_11(
	.param .u64 .ptr .align 1 default_function_kernel_11_param_0,
	.param .u64 .ptr .align 1 default_function_kernel_11_param_1
)
.maxntid 1024
{
	.reg .pred 	%p<2>;
	.reg .b16 	%rs<4>;
	.reg .b32 	%r<9>;
	.reg .b32 	%f<4>;
	.reg .b64 	%rd<9>;

	ld.param.u64 	%rd1, [default_function_kernel_11_param_0];
	ld.param.u64 	%rd2, [default_function_kernel_11_param_1];
	mov.u32 	%r1, %ctaid.x;
	shl.b32 	%r4, %r1, 8;
	mov.u32 	%r2, %tid.x;
	shr.u32 	%r5, %r2, 2;
	or.b32  	%r3, %r4, %r5;
	setp.gt.u32 	%p1, %r3, 11906;
	@%p1 bra 	$L__BB19_2;
	cvta.to.global.u64 	%rd3, %rd2;
	cvta.to.global.u64 	%rd4, %rd1;
	shl.b32 	%r6, %r1, 10;
	or.b32  	%r7, %r6, %r2;
	mul.wide.u32 	%rd5, %r7, 4;
	add.s64 	%rd6, %rd3, %rd5;
	ld.global.f32 	%f1, [%rd6];
	cvt.u16.u32 	%rs1, %r3;
	mul.hi.u16 	%rs2, %rs1, -31719;
	shr.u16 	%rs3, %rs2, 11;
	cvt.u32.u16 	%r8, %rs3;
	mul.wide.u32 	%rd7, %r8, 4;
	add.s64 	%rd8, %rd4, %rd7;
	ld.global.nc.f32 	%f2, [%rd8];
	add.f32 	%f3, %f1, %f2;
	st.global.f32 	[%rd6], %f3;
$L__BB19_2:
	ret;

}
	// .globl	default_function_kernel
.visible .entry default_function_kernel(
	.param .u64 .ptr .align 1 default_function_kernel_param_0,
	.param .u64 .ptr .align 1 default_function_kernel_param_1
)
.maxntid 1024
{
	.reg .b32 	%r<5>;
	.reg .b32 	%f<2>;
	.reg .b64 	%rd<8>;

	ld.param.u64 	%rd1, [default_function_kernel_param_0];
	ld.param.u64 	%rd2, [default_function_kernel_param_1];
	cvta.to.global.u64 	%rd3, %rd1;
	cvta.to.global.u64 	%rd4, %rd2;
	mov.u32 	%r1, %ctaid.x;
	shl.b32 	%r2, %r1, 10;
	mov.u32 	%r3, %tid.x;
	or.b32  	%r4, %r2, %r3;
	mul.wide.u32 	%rd5, %r4, 4;
	add.s64 	%rd6, %rd4, %rd5;
	ld.global.nc.f32 	%f1, [%rd6];
	add.s64 	%rd7, %rd3, %rd5;
	st.global.f32 	[%rd7], %f1;
	ret;

}
	// .globl	default_function_kernel_16
.visible .entry default_function_kernel_16(
	.param .u64 .ptr .align 1 default_function_kernel_16_param_0,
	.param .u64 .ptr .align 1 default_function_kernel_16_param_1
)
.maxntid 3
{
	.reg .b32 	%r<2>;
	.reg .b32 	%f<2>;
	.reg .b64 	%rd<8>;

	ld.param.u64 	%rd1, [default_function_kernel_16_param_0];
	ld.param.u64 	%rd2, [default_function_kernel_16_param_1];
	cvta.to.global.u64 	%rd3, %rd1;
	cvta.to.global.u64 	%rd4, %rd2;
	mov.u32 	%r1, %tid.x;
	mul.wide.u32 	%rd5, %r1, 4;
	add.s64 	%rd6, %rd4, %rd5;
	ld.global.nc.f32 	%f1, [%rd6];
	add.s64 	%rd7, %rd3, %rd5;
	st.global.f32 	[%rd7], %f1;
	ret;

}
	// .globl	default_function_kernel_24
.visible .entry default_function_kernel_24(
	.param .u64 .ptr .align 1 default_function_kernel_24_param_0,
	.param .u64 .ptr .align 1 default_function_kernel_24_param_1
)
.maxntid 1024
{
	.reg .pred 	%p<2>;
	.reg .b32 	%r<8>;
	.reg .b32 	%f<3>;
	.reg .b64 	%rd<8>;

	ld.param.u64 	%rd1, [default_function_kernel_24_param_0];
	ld.param.u64 	%rd2, [default_function_kernel_24_param_1];
	mov.u32 	%r1, %ctaid.x;
	shl.b32 	%r3, %r1, 8;
	mov.u32 	%r2, %tid.x;
	shr.u32 	%r4, %r2, 2;
	or.b32  	%r5, %r3, %r4;
	setp.gt.u32 	%p1, %r5, 11906;
	@%p1 bra 	$L__BB22_2;
	cvta.to.global.u64 	%rd3, %rd2;
	cvta.to.global.u64 	%rd4, %rd1;
	shl.b32 	%r6, %r1, 10;
	or.b32  	%r7, %r6, %r2;
	mul.wide.u32 	%rd5, %r7, 4;
	add.s64 	%rd6, %rd3, %rd5;
	ld.global.nc.f32 	%f1, [%rd6];
	max.f32 	%f2, %f1, 0f00000000;
	add.s64 	%rd7, %rd4, %rd5;
	st.global.f32 	[%rd7], %f2;
$L__BB22_2:
	ret;

}
	// .globl	default_function_kernel_1
.visible .entry default_function_kernel_1(
	.param .u64 .ptr .align 1 default_function_kernel_1_param_0,
	.param .u64 .ptr .align 1 default_function_kernel_1_param_1,
	.param .u64 .ptr .align 1 default_function_kernel_1_param_2
)
.maxntid 1024
{
	.reg .pred 	%p<5>;
	.reg .b16 	%rs<8>;
	.reg .b32 	%r<29>;
	.reg .b32 	%f<31>;
	.reg .b64 	%rd<17>;

	ld.param.u64 	%rd5, [default_function_kernel_1_param_0];
	ld.param.u64 	%rd6, [default_function_kernel_1_param_1];
	ld.param.u64 	%rd4, [default_function_kernel_1_param_2];
	cvta.to.global.u64 	%rd1, %rd6;
	cvta.to.global.u64 	%rd7, %rd5;
	mov.u32 	%r1, %ctaid.x;
	shl.b32 	%r6, %r1, 8;
	mov.u32 	%r2, %tid.x;
	shr.u32 	%r7, %r2, 2;
	or.b32  	%r3, %r6, %r7;
	setp.gt.u32 	%p1, %r3, 11906;
	shl.b32 	%r8, %r1, 10;
	or.b32  	%r4, %r8, %r2;
	mul.wide.u32 	%rd8, %r4, 4;
	add.s64 	%rd2, %rd7, %rd8;
	@%p1 bra 	$L__BB23_2;
	mov.b32 	%r9, 0;
	st.global.u32 	[%rd2], %r9;
$L__BB23_2:
	setp.gt.u32 	%p2, %r3, 11906;
	cvt.u16.u32 	%rs1, %r3;
	mul.hi.u16 	%rs2, %rs1, -31719;
	shr.u16 	%rs3, %rs2, 11;
	mul.wide.u16 	%r10, %rs3, 16384;
	shl.b32 	%r11, %r1, 9;
	shr.u32 	%r12, %r2, 1;
	or.b32  	%r13, %r11, %r12;
	mul.hi.u32 	%r14, %r13, -2078768499;
	shr.u32 	%r15, %r14, 12;
	mul.lo.s32 	%r16, %r15, 7938;
	sub.s32 	%r17, %r13, %r16;
	cvt.u16.u32 	%rs4, %r17;
	mul.hi.u16 	%rs5, %rs4, 8323;
	mad.lo.s32 	%r18, %r1, -1008, %r4;
	shr.u32 	%r19, %r18, 1;
	mul.hi.u32 	%r20, %r19, -2113396605;
	shr.u32 	%r21, %r20, 5;
	mul.lo.s32 	%r22, %r21, 126;
	sub.s32 	%r23, %r18, %r22;
	or.b32  	%r24, %r10, %r23;
	mul.wide.u16 	%r25, %rs3, 27;
	shl.b16 	%rs6, %rs5, 4;
	and.b16  	%rs7, %rs6, 32640;
	cvt.u32.u16 	%r26, %rs7;
	add.s32 	%r5, %r24, %r26;
	cvta.to.global.u64 	%rd9, %rd4;
	mul.wide.u32 	%rd10, %r25, 4;
	add.s64 	%rd3, %rd9, %rd10;
	@%p2 bra 	$L__BB23_4;
	ld.global.f32 	%f1, [%rd2];
	mul.wide.u32 	%rd11, %r5, 4;
	add.s64 	%rd12, %rd1, %rd11;
	ld.global.nc.f32 	%f2, [%rd12];
	ld.global.nc.f32 	%f3, [%rd3];
	fma.rn.f32 	%f4, %f2, %f3, %f1;
	ld.global.nc.f32 	%f5, [%rd12+4];
	ld.global.nc.f32 	%f6, [%rd3+4];
	fma.rn.f32 	%f7, %f5, %f6, %f4;
	ld.global.nc.f32 	%f8, [%rd12+8];
	ld.global.nc.f32 	%f9, [%rd3+8];
	fma.rn.f32 	%f10, %f8, %f9, %f7;
	st.global.f32 	[%rd2], %f10;
$L__BB23_4:
	setp.gt.u32 	%p3, %r3, 11906;
	@%p3 bra 	$L__BB23_6;
	add.s32 	%r27, %r5, 128;
	ld.global.f32 	%f11, [%rd2];
	mul.wide.u32 	%rd13, %r27, 4;
	add.s64 	%rd14, %rd1, %rd13;
	ld.global.nc.f32 	%f12, [%rd14];
	ld.global.nc.f32 	%f13, [%rd3+12];
	fma.rn.f32 	%f14, %f12, %f13, %f11;
	ld.global.nc.f32 	%f15, [%rd14+4];
	ld.global.nc.f32 	%f16, [%rd3+16];
	fma.rn.f32 	%f17, %f15, %f16, %f14;
	ld.global.nc.f32 	%f18, [%rd14+8];
	ld.global.nc.f32 	%f19, [%rd3+20];
	fma.rn.f32 	%f20, %f18, %f19, %f17;
	st.global.f32 	[%rd2], %f20;
$L__BB23_6:
	setp.gt.u32 	%p4, %r3, 11906;
	@%p4 bra 	$L__BB23_8;
	add.s32 	%r28, %r5, 256;
	ld.global.f32 	%f21, [%rd2];
	mul.wide.u32 	%rd15, %r28, 4;
	add.s64 	%rd16, %rd1, %rd15;
	ld.global.nc.f32 	%f22, [%rd16];
	ld.global.nc.f32 	%f23, [%rd3+24];
	fma.rn.f32 	%f24, %f22, %f23, %f21;
	ld.global.nc.f32 	%f25, [%rd16+4];
	ld.global.nc.f32 	%f26, [%rd3+28];
	fma.rn.f32 	%f27, %f25, %f26, %f24;
	ld.global.nc.f32 	%f28, [%rd16+8];
	ld.global.nc.f32 	%f29, [%rd3+32];
	fma.rn.f32 	%f30, %f28, %f29, %f27;
	st.global.f32 	[%rd2], %f30;
$L__BB23_8:
	ret;

}
	// .globl	default_function_kernel_3
.visible .entry default_function_kernel_3(
	.param .u64 .ptr .align 1 default_function_kernel_3_param_0,
	.param .u64 .ptr .align 1 default_function_kernel_3_param_1
)
.maxntid 1024
{
	.reg .pred 	%p<2>;
	.reg .b16 	%rs<4>;
	.reg .b32 	%r<9>;
	.reg .b32 	%f<4>;
	.reg .b64 	%rd<9>;

	ld.param.u64 	%rd1, [default_function_kernel_3_param_0];
	ld.param.u64 	%rd2, [default_function_kernel_3_param_1];
	mov.u32 	%r1, %ctaid.x;
	shl.b32 	%r4, %r1, 8;
	mov.u32 	%r2, %tid.x;
	shr.u32 	%r5, %r2, 2;
	or.b32  	%r3, %r4, %r5;
	setp.gt.u32 	%p1, %r3, 11906;
	@%p1 bra 	$L__BB24_2;
	cvta.to.global.u64 	%rd3, %rd2;
	cvta.to.global.u64 	%rd4, %rd1;
	shl.b32 	%r6, %r1, 10;
	or.b32  	%r7, %r6, %r2;
	mul.wide.u32 	%rd5, %r7, 4;
	add.s64 	%rd6, %rd3, %rd5;
	ld.global.f32 	%f1, [%rd6];
	cvt.u16.u32 	%rs1, %r3;
	mul.hi.u16 	%rs2, %rs1, -31719;
	shr.u16 	%rs3, %rs2, 11;
	cvt.u32.u16 	%r8, %rs3;
	mul.wide.u32 	%rd7, %r8, 4;
	add.s64 	%rd8, %rd4, %rd7;
	ld.global.nc.f32 	%f2, [%rd8];
	sub.f32 	%f3, %f1, %f2;
	st.global.f32 	[%rd6], %f3;
$L__BB24_2:
	ret;

}


// ===== COMPILED SASS (sm_100) =====

	.target	sm_100

	.elftype	@"ET_EXEC"


//--------------------- .note.nv.tkinfo           --------------------------
	.section	.note.nv.tkinfo,"",@"SHT_NOTE"
	.sectionflags	@"SHF_NOTE_NV_TKINFO"
	.tkinfo
        /*0018*/ 	.word	0x00000002
        /*0030*/ 	.string	""
        /*0030*/ 	.string	"ptxas"
        /*0030*/ 	.string	"Cuda compilation tools, release 13.0, V13.0.88"
        /*0030*/ 	.string	"Build cuda_13.0.r13.0/compiler.36424714_0"
        /*0030*/ 	.string	"-arch sm_100 -m 64 "



//--------------------- .note.nv.cuinfo           --------------------------
	.section	.note.nv.cuinfo,"",@"SHT_NOTE"
	.sectionflags	@"SHF_NOTE_NV_CUINFO"
        /*0018*/ 	.short	0x0002
        /*001a*/ 	.short	0x0064
        /*001c*/ 	.short	0x0082
	.zero		2


//--------------------- .nv.info                  --------------------------
	.section	.nv.info,"",@"SHT_CUDA_INFO"
	.align	4


	//----- nvinfo : EIATTR_REGCOUNT
	.align		4
        /*0000*/ 	.byte	0x04, 0x2f
        /*0002*/ 	.short	(.L_1 - .L_0)
	.align		4
.L_0:
        /*0004*/ 	.word	index@(default_function_kernel_4)
        /*0008*/ 	.word	0x0000000a


	//----- nvinfo : EIATTR_FRAME_SIZE
	.align		4
.L_1:
        /*000c*/ 	.byte	0x04, 0x11
        /*000e*/ 	.short	(.L_3 - .L_2)
	.align		4
.L_2:
        /*0010*/ 	.word	index@(default_function_kernel_4)
        /*0014*/ 	.word	0x00000000


	//----- nvinfo : EIATTR_REGCOUNT
	.align		4
.L_3:
        /*0018*/ 	.byte	0x04, 0x2f
        /*001a*/ 	.short	(.L_5 - .L_4)
	.align		4
.L_4:
        /*001c*/ 	.word	index@(default_function_kernel_15)
        /*0020*/ 	.word	0x0000000c


	//----- nvinfo : EIATTR_FRAME_SIZE
	.align		4
.L_5:
        /*0024*/ 	.byte	0x04, 0x11
        /*0026*/ 	.short	(.L_7 - .L_6)
	.align		4
.L_6:
        /*0028*/ 	.word	index@(default_function_kernel_15)
        /*002c*/ 	.word	0x00000000


	//----- nvinfo : EIATTR_REGCOUNT
	.align		4
.L_7:
        /*0030*/ 	.byte	0x04, 0x2f
        /*0032*/ 	.short	(.L_9 - .L_8)
	.align		4
.L_8:
        /*0034*/ 	.word	index@(default_function_kernel_18)
        /*0038*/ 	.word	0x0000000c


	//----- nvinfo : EIATTR_FRAME_SIZE
	.align		4
.L_9:
        /*003c*/ 	.byte	0x04, 0x11
        /*003e*/ 	.short	(.L_11 - .L_10)
	.align		4
.L_10:
        /*0040*/ 	.word	index@($__internal_3_$__cuda_sm20_sqrt_rn_f32_slowpath)
        /*0044*/ 	.word	0x00000000


	//----- nvinfo : EIATTR_FRAME_SIZE
	.align		4
.L_11:
        /*0048*/ 	.byte	0x04, 0x11
        /*004a*/ 	.short	(.L_13 - .L_12)
	.align		4
.L_12:
        /*004c*/ 	.word	index@(default_function_kernel_18)
        /*0050*/ 	.word	0x00000000


	//----- nvinfo : EIATTR_REGCOUNT
	.align		4
.L_13:
        /*0054*/ 	.byte	0x04, 0x2f
        /*0056*/ 	.short	(.L_15 - .L_14)
	.align		4
.L_14:
        /*0058*/ 	.word	index@(default_function_kernel_23)
        /*005c*/ 	.word	0x0000000c


	//----- nvinfo : EIATTR_FRAME_SIZE
	.align		4
.L_15:
        /*0060*/ 	.byte	0x04, 0x11
        /*0062*/ 	.short	(.L_17 - .L_16)
	.align		4
.L_16:
        /*0064*/ 	.word	index@(default_function_kernel_23)
        /*0068*/ 	.word	0x00000000


	//----- nvinfo : EIATTR_REGCOUNT
	.align		4
.L_17:
        /*006c*/ 	.byte	0x04, 0x2f
        /*006e*/ 	.short	(.L_19 - .L_18)
	.align		4
.L_18:
        /*0070*/ 	.word	index@(default_function_kernel_20)
        /*0074*/ 	.word	0x0000000a


	//----- nvinfo : EIATTR_FRAME_SIZE
	.align		4
.L_19:
        /*0078*/ 	.byte	0x04, 0x11
        /*007a*/ 	.short	(.L_21 - .L_20)
	.align		4
.L_20:
        /*007c*/ 	.word	index@(default_function_kernel_20)
        /*0080*/ 	.word	0x00000000


	//----- nvinfo : EIATTR_REGCOUNT
	.align		4
.L_21:
        /*0084*/ 	.byte	0x04, 0x2f
        /*0086*/ 	.short	(.L_23 - .L_22)
	.align		4
.L_22:
        /*0088*/ 	.word	index@(default_function_kernel_17)
        /*008c*/ 	.word	0x00000008


	//----- nvinfo : EIATTR_FRAME_SIZE
	.align		4
.L_23:
        /*0090*/ 	.byte	0x04, 0x11
        /*0092*/ 	.short	(.L_25 - .L_24)
	.align		4
.L_24:
        /*0094*/ 	.word	index@(default_function_kernel_17)
        /*0098*/ 	.word	0x00000000


	//----- nvinfo : EIATTR_REGCOUNT
	.align		4
.L_25:
        /*009c*/ 	.byte	0x04, 0x2f
        /*009e*/ 	.short	(.L_27 - .L_26)
	.align		4
.L_26:
        /*00a0*/ 	.word	index@(default_function_kernel_6)
        /*00a4*/ 	.word	0x0000000c


	//----- nvinfo : EIATTR_FRAME_SIZE
	.align		4
.L_27:
        /*00a8*/ 	.byte	0x04, 0x11
        /*00aa*/ 	.short	(.L_29 - .L_28)
	.align		4
.L_28:
        /*00ac*/ 	.word	index@($__internal_2_$__cuda_sm20_sqrt_rn_f32_slowpath)
        /*00b0*/ 	.word	0x00000000


	//----- nvinfo : EIATTR_FRAME_SIZE
	.align		4
.L_29:
        /*00b4*/ 	.byte	0x04, 0x11
        /*00b6*/ 	.short	(.L_31 - .L_30)
	.align		4
.L_30:
        /*00b8*/ 	.word	index@(default_function_kernel_6)
        /*00bc*/ 	.word	0x00000000


	//----- nvinfo : EIATTR_REGCOUNT
	.align		4
.L_31:
        /*00c0*/ 	.byte	0x04, 0x2f
        /*00c2*/ 	.short	(.L_33 - .L_32)
	.align		4
.L_32:
        /*00c4*/ 	.word	index@(default_function_kernel_21)
        /*00c8*/ 	.word	0x0000000c


	//----- nvinfo : EIATTR_FRAME_SIZE
	.align		4
.L_33:
        /*00cc*/ 	.byte	0x04, 0x11
        /*00ce*/ 	.short	(.L_35 - .L_34)
	.align		4
.L_34:
        /*00d0*/ 	.word	index@(default_function_kernel_21)
        /*00d4*/ 	.word	0x00000000


	//----- nvinfo : EIATTR_REGCOUNT
	.align		4
.L_35:
        /*00d8*/ 	.byte	0x04, 0x2f
        /*00da*/ 	.short	(.L_37 - .L_36)
	.align		4
.L_36:
        /*00dc*/ 	.word	index@(default_function_kernel_22)
        /*00e0*/ 	.word	0x0000000a


	//----- nvinfo : EIATTR_FRAME_SIZE
	.align		4
.L_37:
        /*00e4*/ 	.byte	0x04, 0x11
        /*00e6*/ 	.short	(.L_39 - .L_38)
	.align		4
.L_38:
        /*00e8*/ 	.word	index@(default_function_kernel_22)
        /*00ec*/ 	.word	0x00000000


	//----- nvinfo : EIATTR_REGCOUNT
	.align		4
.L_39:
        /*00f0*/ 	.byte	0x04, 0x2f
        /*00f2*/ 	.short	(.L_41 - .L_40)
	.align		4
.L_40:
        /*00f4*/ 	.word	index@(default_function_kernel_2)
        /*00f8*/ 	.word	0x0000000a


	//----- nvinfo : EIATTR_FRAME_SIZE
	.align		4
.L_41:
        /*00fc*/ 	.byte	0x04, 0x11
        /*00fe*/ 	.short	(.L_43 - .L_42)
	.align		4
.L_42:
        /*0100*/ 	.word	index@(default_function_kernel_2)
        /*0104*/ 	.word	0x00000000


	//----- nvinfo : EIATTR_REGCOUNT
	.align		4
.L_43:
        /*0108*/ 	.byte	0x04, 0x2f
        /*010a*/ 	.short	(.L_45 - .L_44)
	.align		4
.L_44:
        /*010c*/ 	.word	index@(default_function_kernel_8)
        /*0110*/ 	.word	0x0000000a


	//----- nvinfo : EIATTR_FRAME_SIZE
	.align		4
.L_45:
        /*0114*/ 	.byte	0x04, 0x11
        /*0116*/ 	.short	(.L_47 - .L_46)
	.align		4
.L_46:
        /*0118*/ 	.word	index@(default_function_kernel_8)
        /*011c*/ 	.word	0x00000000


	//----- nvinfo : EIATTR_REGCOUNT
	.align		4
.L_47:
        /*0120*/ 	.byte	0x04, 0x2f
        /*0122*/ 	.short	(.L_49 - .L_48)
	.align		4
.L_48:
        /*0124*/ 	.word	index@(default_function_kernel_5)
        /*0128*/ 	.word	0x00000008


	//----- nvinfo : EIATTR_FRAME_SIZE
	.align		4
.L_49:
        /*012c*/ 	.byte	0x04, 0x11
        /*012e*/ 	.short	(.L_51 - .L_50)
	.align		4
.L_50:
        /*0130*/ 	.word	index@(default_function_kernel_5)
        /*0134*/ 	.word	0x00000000


	//----- nvinfo : EIATTR_REGCOUNT
	.align		4
.L_51:
        /*0138*/ 	.byte	0x04, 0x2f
        /*013a*/ 	.short	(.L_53 - .L_52)
	.align		4
.L_52:
        /*013c*/ 	.word	index@(default_function_kernel_19)
        /*0140*/ 	.word	0x00000010


	//----- nvinfo : EIATTR_FRAME_SIZE
	.align		4
.L_53:
        /*0144*/ 	.byte	0x04, 0x11
        /*0146*/ 	.short	(.L_55 - .L_54)
	.align		4
.L_54:
        /*0148*/ 	.word	index@($__internal_1_$__cuda_sm3x_div_rn_noftz_f32_slowpath)
        /*014c*/ 	.word	0x00000000


	//----- nvinfo : EIATTR_FRAME_SIZE
	.align		4
.L_55:
        /*0150*/ 	.byte	0x04, 0x11
        /*0152*/ 	.short	(.L_57 - .L_56)
	.align		4
.L_56:
        /*0154*/ 	.word	index@(default_function_kernel_19)
        /*0158*/ 	.word	0x00000000


	//----- nvinfo : EIATTR_REGCOUNT
	.align		4
.L_57:
        /*015c*/ 	.byte	0x04, 0x2f
        /*015e*/ 	.short	(.L_59 - .L_58)
	.align		4
.L_58:
        /*0160*/ 	.word	index@(default_function_kernel_13)
        /*0164*/ 	.word	0x00000012


	//----- nvinfo : EIATTR_FRAME_SIZE
	.align		4
.L_59:
        /*0168*/ 	.byte	0x04, 0x11
        /*016a*/ 	.short	(.L_61 - .L_60)
	.align		4
.L_60:
        /*016c*/ 	.word	index@(default_function_kernel_13)
        /*0170*/ 	.word	0x00000000


	//----- nvinfo : EIATTR_REGCOUNT
	.align		4
.L_61:
        /*0174*/ 	.byte	0x04, 0x2f
        /*0176*/ 	.short	(.L_63 - .L_62)
	.align		4
.L_62:
        /*0178*/ 	.word	index@(default_function_kernel_9)
        /*017c*/ 	.word	0x0000000c


	//----- nvinfo : EIATTR_FRAME_SIZE
	.align		4
.L_63:
        /*0180*/ 	.byte	0x04, 0x11
        /*0182*/ 	.short	(.L_65 - .L_64)
	.align		4
.L_64:
        /*0184*/ 	.word	index@(default_function_kernel_9)
        /*0188*/ 	.word	0x00000000


	//----- nvinfo : EIATTR_REGCOUNT
	.align		4
.L_65:
        /*018c*/ 	.byte	0x04, 0x2f
        /*018e*/ 	.short	(.L_67 - .L_66)
	.align		4
.L_66:
        /*0190*/ 	.word	index@(default_function_kernel_7)
        /*0194*/ 	.word	0x00000010


	//----- nvinfo : EIATTR_FRAME_SIZE
	.align		4
.L_67:
        /*0198*/ 	.byte	0x04, 0x11
        /*019a*/ 	.short	(.L_69 - .L_68)
	.align		4
.L_68:
        /*019c*/ 	.word	index@($__internal_0_$__cuda_sm3x_div_rn_noftz_f32_slowpath)
        /*01a0*/ 	.word	0x00000000


	//----- nvinfo : EIATTR_FRAME_SIZE
	.align		4
.L_69:
        /*01a4*/ 	.byte	0x04, 0x11
        /*01a6*/ 	.short	(.L_71 - .L_70)
	.align		4
.L_70:
        /*01a8*/ 	.word	index@(default_function_kernel_7)
        /*01ac*/ 	.word	0x00000000


	//----- nvinfo : EIATTR_REGCOUNT
	.align		4
.L_71:
        /*01b0*/ 	.byte	0x04, 0x2f
        /*01b2*/ 	.short	(.L_73 - .L_72)
	.align		4
.L_72:
        /*01b4*/ 	.word	index@(default_function_kernel_10)
        /*01b8*/ 	.word	0x0000000a


	//----- nvinfo : EIATTR_FRAME_SIZE
	.align		4
.L_73:
        /*01bc*/ 	.byte	0x04, 0x11
        /*01be*/ 	.short	(.L_75 - .L_74)
	.align		4
.L_74:
        /*01c0*/ 	.word	index@(default_function_kernel_10)
        /*01c4*/ 	.word	0x00000000


	//----- nvinfo : EIATTR_REGCOUNT
	.align		4
.L_75:
        /*01c8*/ 	.byte	0x04, 0x2f
        /*01ca*/ 	.short	(.L_77 - .L_76)
	.align		4
.L_76:
        /*01cc*/ 	.word	index@(default_function_kernel_14)
        /*01d0*/ 	.word	0x0000000a


	//----- nvinfo : EIATTR_FRAME_SIZE
	.align		4
.L_77:
        /*01d4*/ 	.byte	0x04, 0x11
        /*01d6*/ 	.short	(.L_79 - .L_78)
	.align		4
.L_78:
        /*01d8*/ 	.word	index@(default_function_kernel_14)
        /*01dc*/ 	.word	0x00000000


	//----- nvinfo : EIATTR_REGCOUNT
	.align		4
.L_79:
        /*01e0*/ 	.byte	0x04, 0x2f
        /*01e2*/ 	.short	(.L_81 - .L_80)
	.align		4
.L_80:
        /*01e4*/ 	.word	index@(default_function_kernel_12)
        /*01e8*/ 	.word	0x00000008


	//----- nvinfo : EIATTR_FRAME_SIZE
	.align		4
.L_81:
        /*01ec*/ 	.byte	0x04, 0x11
        /*01ee*/ 	.short	(.L_83 - .L_82)
	.align		4
.L_82:
        /*01f0*/ 	.word	index@(default_function_kernel_12)
        /*01f4*/ 	.word	0x00000000


	//----- nvinfo : EIATTR_REGCOUNT
	.align		4
.L_83:
        /*01f8*/ 	.byte	0x04, 0x2f
        /*01fa*/ 	.short	(.L_85 - .L_84)
	.align		4
.L_84:
        /*01fc*/ 	.word	index@(default_function_kernel_11)
        /*0200*/ 	.word	0x0000000c


	//----- nvinfo : EIATTR_FRAME_SIZE
	.align		4
.L_85:
        /*0204*/ 	.byte	0x04, 0x11
        /*0206*/ 	.short	(.L_87 - .L_86)
	.align		4
.L_86:
        /*0208*/ 	.word	index@(default_function_kernel_11)
        /*020c*/ 	.word	0x00000000


	//----- nvinfo : EIATTR_REGCOUNT
	.align		4
.L_87:
        /*0210*/ 	.byte	0x04, 0x2f
        /*0212*/ 	.short	(.L_89 - .L_88)
	.align		4
.L_88:
        /*0214*/ 	.word	index@(default_function_kernel)
        /*0218*/ 	.word	0x0000000a


	//----- nvinfo : EIATTR_FRAME_SIZE
	.align		4
.L_89:
        /*021c*/ 	.byte	0x04, 0x11
        /*021e*/ 	.short	(.L_91 - .L_90)
	.align		4
.L_90:
        /*0220*/ 	.word	index@(default_function_kernel)
        /*0224*/ 	.word	0x00000000


	//----- nvinfo : EIATTR_REGCOUNT
	.align		4
.L_91:
        /*0228*/ 	.byte	0x04, 0x2f
        /*022a*/ 	.short	(.L_93 - .L_92)
	.align		4
.L_92:
        /*022c*/ 	.word	index@(default_function_kernel_16)
        /*0230*/ 	.word	0x0000000a


	//----- nvinfo : EIATTR_FRAME_SIZE
	.align		4
.L_93:
        /*0234*/ 	.byte	0x04, 0x11
        /*0236*/ 	.short	(.L_95 - .L_94)
	.align		4
.L_94:
        /*0238*/ 	.word	index@(default_function_kernel_16)
        /*023c*/ 	.word	0x00000000


	//----- nvinfo : EIATTR_REGCOUNT
	.align		4
.L_95:
        /*0240*/ 	.byte	0x04, 0x2f
        /*0242*/ 	.short	(.L_97 - .L_96)
	.align		4
.L_96:
        /*0244*/ 	.word	index@(default_function_kernel_24)
        /*0248*/ 	.word	0x0000000a


	//----- nvinfo : EIATTR_FRAME_SIZE
	.align		4
.L_97:
        /*024c*/ 	.byte	0x04, 0x11
        /*024e*/ 	.short	(.L_99 - .L_98)
	.align		4
.L_98:
        /*0250*/ 	.word	index@(default_function_kernel_24)
        /*0254*/ 	.word	0x00000000


	//----- nvinfo : EIATTR_REGCOUNT
	.align		4
.L_99:
        /*0258*/ 	.byte	0x04, 0x2f
        /*025a*/ 	.short	(.L_101 - .L_100)
	.align		4
.L_100:
        /*025c*/ 	.word	index@(default_function_kernel_1)
        /*0260*/ 	.word	0x00000014


	//----- nvinfo : EIATTR_FRAME_SIZE
	.align		4
.L_101:
        /*0264*/ 	.byte	0x04, 0x11
        /*0266*/ 	.short	(.L_103 - .L_102)
	.align		4
.L_102:
        /*0268*/ 	.word	index@(default_function_kernel_1)
        /*026c*/ 	.word	0x00000000


	//----- nvinfo : EIATTR_REGCOUNT
	.align		4
.L_103:
        /*0270*/ 	.byte	0x04, 0x2f
        /*0272*/ 	.short	(.L_105 - .L_104)
	.align		4
.L_104:
        /*0274*/ 	.word	index@(default_function_kernel_3)
        /*0278*/ 	.word	0x0000000c


	//----- nvinfo : EIATTR_FRAME_SIZE
	.align		4
.L_105:
        /*027c*/ 	.byte	0x04, 0x11
        /*027e*/ 	.short	(.L_107 - .L_106)
	.align		4
.L_106:
        /*0280*/ 	.word	index@(default_function_kernel_3)
        /*0284*/ 	.word	0x00000000


	//----- nvinfo : EIATTR_MIN_STACK_SIZE
	.align		4
.L_107:
        /*0288*/ 	.byte	0x04, 0x12
        /*028a*/ 	.short	(.L_109 - .L_108)
	.align		4
.L_108:
        /*028c*/ 	.word	index@(default_function_kernel_3)
        /*0290*/ 	.word	0x00000000


	//----- nvinfo : EIATTR_MIN_STACK_SIZE
	.align		4
.L_109:
        /*0294*/ 	.byte	0x04, 0x12
        /*0296*/ 	.short	(.L_111 - .L_110)
	.align		4
.L_110:
        /*0298*/ 	.word	index@(default_function_kernel_1)
        /*029c*/ 	.word	0x00000000


	//----- nvinfo : EIATTR_MIN_STACK_SIZE
	.align		4
.L_111:
        /*02a0*/ 	.byte	0x04, 0x12
        /*02a2*/ 	.short	(.L_113 - .L_112)
	.align		4
.L_112:
        /*02a4*/ 	.word	index@(default_function_kernel_24)
        /*02a8*/ 	.word	0x00000000


	//----- nvinfo : EIATTR_MIN_STACK_SIZE
	.align		4
.L_113:
        /*02ac*/ 	.byte	0x04, 0x12
        /*02ae*/ 	.short	(.L_115 - .L_114)
	.align		4
.L_114:
        /*02b0*/ 	.word	index@(default_function_kernel_16)
        /*02b4*/ 	.word	0x00000000


	//----- nvinfo : EIATTR_MIN_STACK_SIZE
	.align		4
.L_115:
        /*02b8*/ 	.byte	0x04, 0x12
        /*02ba*/ 	.short	(.L_117 - .L_116)
	.align		4
.L_116:
        /*02bc*/ 	.word	index@(default_function_kernel)
        /*02c0*/ 	.word	0x00000000


	//----- nvinfo : EIATTR_MIN_STACK_SIZE
	.align		4
.L_117:
        /*02c4*/ 	.byte	0x04, 0x12
        /*02c6*/ 	.short	(.L_119 - .L_118)
	.align		4
.L_118:
        /*02c8*/ 	.word	index@(default_function_kernel_11)
        /*02cc*/ 	.word	0x00000000


	//----- nvinfo : EIATTR_MIN_STACK_SIZE
	.align		4
.L_119:
        /*02d0*/ 	.byte	0x04, 0x12
        /*02d2*/ 	.short	(.L_121 - .L_120)
	.align		4
.L_120:
        /*02d4*/ 	.word	index@(default_function_kernel_12)
        /*02d8*/ 	.word	0x00000000


	//----- nvinfo : EIATTR_MIN_STACK_SIZE
	.align		4
.L_121:
        /*02dc*/ 	.byte	0x04, 0x12
        /*02de*/ 	.short	(.L_123 - .L_122)
	.align		4
.L_122:
        /*02e0*/ 	.word	index@(default_function_kernel_14)
        /*02e4*/ 	.word	0x00000000


	//----- nvinfo : EIATTR_MIN_STACK_SIZE
	.align		4
.L_123:
        /*02e8*/ 	.byte	0x04, 0x12
        /*02ea*/ 	.short	(.L_125 - .L_124)
	.align		4
.L_124:
        /*02ec*/ 	.word	index@(default_function_kernel_10)
        /*02f0*/ 	.word	0x00000000


	//----- nvinfo : EIATTR_MIN_STACK_SIZE
	.align		4
.L_125:
        /*02f4*/ 	.byte	0x04, 0x12
        /*02f6*/ 	.short	(.L_127 - .L_126)
	.align		4
.L_126:
        /*02f8*/ 	.word	index@(default_function_kernel_7)
        /*02fc*/ 	.word	0x00000000


	//----- nvinfo : EIATTR_MIN_STACK_SIZE
	.align		4
.L_127:
        /*0300*/ 	.byte	0x04, 0x12
        /*0302*/ 	.short	(.L_129 - .L_128)
	.align		4
.L_128:
        /*0304*/ 	.word	index@(default_function_kernel_9)
        /*0308*/ 	.word	0x00000000


	//----- nvinfo : EIATTR_MIN_STACK_SIZE
	.align		4
.L_129:
        /*030c*/ 	.byte	0x04, 0x12
        /*030e*/ 	.short	(.L_131 - .L_130)
	.align		4
.L_130:
        /*0310*/ 	.word	index@(default_function_kernel_13)
        /*0314*/ 	.word	0x00000000


	//----- nvinfo : EIATTR_MIN_STACK_SIZE
	.align		4
.L_131:
        /*0318*/ 	.byte	0x04, 0x12
        /*031a*/ 	.short	(.L_133 - .L_132)
	.align		4
.L_132:
        /*031c*/ 	.word	index@(default_function_kernel_19)
        /*0320*/ 	.word	0x00000000


	//----- nvinfo : EIATTR_MIN_STACK_SIZE
	.align		4
.L_133:
        /*0324*/ 	.byte	0x04, 0x12
        /*0326*/ 	.short	(.L_135 - .L_134)
	.align		4
.L_134:
        /*0328*/ 	.word	index@(default_function_kernel_5)
        /*032c*/ 	.word	0x00000000


	//----- nvinfo : EIATTR_MIN_STACK_SIZE
	.align		4
.L_135:
        /*0330*/ 	.byte	0x04, 0x12
        /*0332*/ 	.short	(.L_137 - .L_136)
	.align		4
.L_136:
        /*0334*/ 	.word	index@(default_function_kernel_8)
        /*0338*/ 	.word	0x00000000


	//----- nvinfo : EIATTR_MIN_STACK_SIZE
	.align		4
.L_137:
        /*033c*/ 	.byte	0x04, 0x12
        /*033e*/ 	.short	(.L_139 - .L_138)
	.align		4
.L_138:
        /*0340*/ 	.word	index@(default_function_kernel_2)
        /*0344*/ 	.word	0x00000000


	//----- nvinfo : EIATTR_MIN_STACK_SIZE
	.align		4
.L_139:
        /*0348*/ 	.byte	0x04, 0x12
        /*034a*/ 	.short	(.L_141 - .L_140)
	.align		4
.L_140:
        /*034c*/ 	.word	index@(default_function_kernel_22)
        /*0350*/ 	.word	0x00000000


	//----- nvinfo : EIATTR_MIN_STACK_SIZE
	.align		4
.L_141:
        /*0354*/ 	.byte	0x04, 0x12
        /*0356*/ 	.short	(.L_143 - .L_142)
	.align		4
.L_142:
        /*0358*/ 	.word	index@(default_function_kernel_21)
        /*035c*/ 	.word	0x00000000


	//----- nvinfo : EIATTR_MIN_STACK_SIZE
	.align		4
.L_143:
        /*0360*/ 	.byte	0x04, 0x12
        /*0362*/ 	.short	(.L_145 - .L_144)
	.align		4
.L_144:
        /*0364*/ 	.word	index@(default_function_kernel_6)
        /*0368*/ 	.word	0x00000000


	//----- nvinfo : EIATTR_MIN_STACK_SIZE
	.align		4
.L_145:
        /*036c*/ 	.byte	0x04, 0x12
        /*036e*/ 	.short	(.L_147 - .L_146)
	.align		4
.L_146:
        /*0370*/ 	.word	index@(default_function_kernel_17)
        /*0374*/ 	.word	0x00000000


	//----- nvinfo : EIATTR_MIN_STACK_SIZE
	.align		4
.L_147:
        /*0378*/ 	.byte	0x04, 0x12
        /*037a*/ 	.short	(.L_149 - .L_148)
	.align		4
.L_148:
        /*037c*/ 	.word	index@(default_function_kernel_20)
        /*0380*/ 	.word	0x00000000


	//----- nvinfo : EIATTR_MIN_STACK_SIZE
	.align		4
.L_149:
        /*0384*/ 	.byte	0x04, 0x12
        /*0386*/ 	.short	(.L_151 - .L_150)
	.align		4
.L_150:
        /*0388*/ 	.word	index@(default_function_kernel_23)
        /*038c*/ 	.word	0x00000000


	//----- nvinfo : EIATTR_MIN_STACK_SIZE
	.align		4
.L_151:
        /*0390*/ 	.byte	0x04, 0x12
        /*0392*/ 	.short	(.L_153 - .L_152)
	.align		4
.L_152:
        /*0394*/ 	.word	index@(default_function_kernel_18)
        /*0398*/ 	.word	0x00000000


	//----- nvinfo : EIATTR_MIN_STACK_SIZE
	.align		4
.L_153:
        /*039c*/ 	.byte	0x04, 0x12
        /*039e*/ 	.short	(.L_155 - .L_154)
	.align		4
.L_154:
        /*03a0*/ 	.word	index@(default_function_kernel_15)
        /*03a4*/ 	.word	0x00000000


	//----- nvinfo : EIATTR_MIN_STACK_SIZE
	.align		4
.L_155:
        /*03a8*/ 	.byte	0x04, 0x12
        /*03aa*/ 	.short	(.L_157 - .L_156)
	.align		4
.L_156:
        /*03ac*/ 	.word	index@(default_function_kernel_4)
        /*03b0*/ 	.word	0x00000000
.L_157:


//--------------------- .nv.compat                --------------------------
	.section	.nv.compat,"",@"SHT_CUDA_COMPAT_INFO"
	.align	4
        /*0000*/ 	.byte	0x02, 0x09, 0x00, 0x00, 0x02, 0x02, 0x01, 0x00, 0x02, 0x05, 0x05, 0x00, 0x03, 0x07, 0x01, 0x01
        /*0010*/ 	.byte	0x02, 0x03, 0x00, 0x00, 0x02, 0x06, 0x01, 0x00, 0x04, 0x0b, 0x08, 0x00, 0x01, 0x00, 0x00, 0x00
        /*0020*/ 	.byte	0x00, 0x00, 0x00, 0x00


//--------------------- .nv.info.default_function_kernel_3 --------------------------
	.section	.nv.info.default_function_kernel_3,"",@"SHT_CUDA_INFO"
	.sectionflags	@""
	.align	4


	//----- nvinfo : EIATTR_CUDA_API_VERSION
	.align		4
        /*0000*/ 	.byte	0x04, 0x37
        /*0002*/ 	.short	(.L_159 - .L_158)
.L_158:
        /*0004*/ 	.word	0x00000082


	//----- nvinfo : EIATTR_KPARAM_INFO
	.align		4
.L_159:
        /*0008*/ 	.byte	0x04, 0x17
        /*000a*/ 	.short	(.L_161 - .L_160)
.L_160:
        /*000c*/ 	.word	0x00000000
        /*0010*/ 	.short	0x0001
        /*0012*/ 	.short	0x0008
        /*0014*/ 	.byte	0x00, 0xf5, 0x21, 0x00


	//----- nvinfo : EIATTR_KPARAM_INFO
	.align		4
.L_161:
        /*0018*/ 	.byte	0x04, 0x17
        /*001a*/ 	.short	(.L_163 - .L_162)
.L_162:
        /*001c*/ 	.word	0x00000000
        /*0020*/ 	.short	0x0000
        /*0022*/ 	.short	0x0000
        /*0024*/ 	.byte	0x00, 0xf5, 0x21, 0x00


	//----- nvinfo : EIATTR_SPARSE_MMA_MASK
	.align		4
.L_163:
        /*0028*/ 	.byte	0x03, 0x50
        /*002a*/ 	.short	0x0000


	//----- nvinfo : EIATTR_MAXREG_COUNT
	.align		4
        /*002c*/ 	.byte	0x03, 0x1b
        /*002e*/ 	.short	0x0040


	//----- nvinfo : EIATTR_MERCURY_ISA_VERSION
	.align		4
        /*0030*/ 	.byte	0x03, 0x5f
        /*0032*/ 	.short	0x0101


	//----- nvinfo : EIATTR_VRC_CTA_INIT_COUNT
	.align		4
        /*0034*/ 	.byte	0x02, 0x4a
	.zero		1
	.zero		1


	//----- nvinfo : EIATTR_EXIT_INSTR_OFFSETS
	.align		4
        /*0038*/ 	.byte	0x04, 0x1c
        /*003a*/ 	.short	(.L_165 - .L_164)


	//   ....[0]....
.L_164:
        /*003c*/ 	.word	0x00000070


	//   ....[1]....
        /*0040*/ 	.word	0x00000160


	//----- nvinfo : EIATTR_MAX_THREADS
	.align		4
.L_165:
        /*0044*/ 	.byte	0x04, 0x05
        /*0046*/ 	.short	(.L_167 - .L_166)
.L_166:
        /*0048*/ 	.word	0x00000400
        /*004c*/ 	.word	0x00000001
        /*0050*/ 	.word	0x00000001


	//----- nvinfo : EIATTR_CBANK_PARAM_SIZE
	.align		4
.L_167:
        /*0054*/ 	.byte	0x03, 0x19
        /*0056*/ 	.short	0x0010


	//----- nvinfo : EIATTR_PARAM_CBANK
	.align		4
        /*0058*/ 	.byte	0x04, 0x0a
        /*005a*/ 	.short	(.L_169 - .L_168)
	.align		4
.L_168:
        /*005c*/ 	.word	index@(.nv.constant0.default_function_kernel_3)
        /*0060*/ 	.short	0x0380
        /*0062*/ 	.short	0x0010


	//----- nvinfo : EIATTR_SW_WAR
	.align		4
.L_169:
        /*0064*/ 	.byte	0x04, 0x36
        /*0066*/ 	.short	(.L_171 - .L_170)
.L_170:
        /*0068*/ 	.word	0x00000008
.L_171:


//--------------------- .nv.info.default_function_kernel_1 --------------------------
	.section	.nv.info.default_function_kernel_1,"",@"SHT_CUDA_INFO"
	.sectionflags	@""
	.align	4


	//----- nvinfo : EIATTR_CUDA_API_VERSION
	.align		4
        /*0000*/ 	.byte	0x04, 0x37
        /*0002*/ 	.short	(.L_173 - .L_172)
.L_172:
        /*0004*/ 	.word	0x00000082


	//----- nvinfo : EIATTR_KPARAM_INFO
	.align		4
.L_173:
        /*0008*/ 	.byte	0x04, 0x17
        /*000a*/ 	.short	(.L_175 - .L_174)
.L_174:
        /*000c*/ 	.word	0x00000000
        /*0010*/ 	.short	0x0002
        /*0012*/ 	.short	0x0010
        /*0014*/ 	.byte	0x00, 0xf5, 0x21, 0x00


	//----- nvinfo : EIATTR_KPARAM_INFO
	.align		4
.L_175:
        /*0018*/ 	.byte	0x04, 0x17
        /*001a*/ 	.short	(.L_177 - .L_176)
.L_176:
        /*001c*/ 	.word	0x00000000
        /*0020*/ 	.short	0x0001
        /*0022*/ 	.short	0x0008
        /*0024*/ 	.byte	0x00, 0xf5, 0x21, 0x00


	//----- nvinfo : EIATTR_KPARAM_INFO
	.align		4
.L_177:
        /*0028*/ 	.byte	0x04, 0x17
        /*002a*/ 	.short	(.L_179 - .L_178)
.L_178:
        /*002c*/ 	.word	0x00000000
        /*0030*/ 	.short	0x0000
        /*0032*/ 	.short	0x0000
        /*0034*/ 	.byte	0x00, 0xf5, 0x21, 0x00


	//----- nvinfo : EIATTR_SPARSE_MMA_MASK
	.align		4
.L_179:
        /*0038*/ 	.byte	0x03, 0x50
        /*003a*/ 	.short	0x0000


	//----- nvinfo : EIATTR_MAXREG_COUNT
	.align		4
        /*003c*/ 	.byte	0x03, 0x1b
        /*003e*/ 	.short	0x0040


	//----- nvinfo : EIATTR_MERCURY_ISA_VERSION
	.align		4
        /*0040*/ 	.byte	0x03, 0x5f
        /*0042*/ 	.short	0x0101


	//----- nvinfo : EIATTR_VRC_CTA_INIT_COUNT
	.align		4
        /*0044*/ 	.byte	0x02, 0x4a
	.zero		1
	.zero		1


	//----- nvinfo : EIATTR_EXIT_INSTR_OFFSETS
	.align		4
        /*0048*/ 	.byte	0x04, 0x1c
        /*004a*/ 	.short	(.L_181 - .L_180)


	//   ....[0]....
.L_180:
        /*004c*/ 	.word	0x00000440


	//   ....[1]....
        /*0050*/ 	.word	0x00000530


	//----- nvinfo : EIATTR_MAX_THREADS
	.align		4
.L_181:
        /*0054*/ 	.byte	0x04, 0x05
        /*0056*/ 	.short	(.L_183 - .L_182)
.L_182:
        /*0058*/ 	.word	0x00000400
        /*005c*/ 	.word	0x00000001
        /*0060*/ 	.word	0x00000001


	//----- nvinfo : EIATTR_CRS_STACK_SIZE
	.align		4
.L_183:
        /*0064*/ 	.byte	0x04, 0x1e
        /*0066*/ 	.short	(.L_185 - .L_184)
.L_184:
        /*0068*/ 	.word	0x00000000


	//----- nvinfo : EIATTR_CBANK_PARAM_SIZE
	.align		4
.L_185:
        /*006c*/ 	.byte	0x03, 0x19
        /*006e*/ 	.short	0x0018


	//----- nvinfo : EIATTR_PARAM_CBANK
	.align		4
        /*0070*/ 	.byte	0x04, 0x0a
        /*0072*/ 	.short	(.L_187 - .L_186)
	.align		4
.L_186:
        /*0074*/ 	.word	index@(.nv.constant0.default_function_kernel_1)
        /*0078*/ 	.short	0x0380
        /*007a*/ 	.short	0x0018


	//----- nvinfo : EIATTR_SW_WAR
	.align		4
.L_187:
        /*007c*/ 	.byte	0x04, 0x36
        /*007e*/ 	.short	(.L_189 - .L_188)
.L_188:
        /*0080*/ 	.word	0x00000008
.L_189:


//--------------------- .nv.info.default_function_kernel_24 --------------------------
	.section	.nv.info.default_function_kernel_24,"",@"SHT_CUDA_INFO"
	.sectionflags	@""
	.align	4


	//----- nvinfo : EIATTR_CUDA_API_VERSION
	.align		4
        /*0000*/ 	.byte	0x04, 0x37
        /*0002*/ 	.short	(.L_191 - .L_190)
.L_190:
        /*0004*/ 	.word	0x00000082


	//----- nvinfo : EIATTR_KPARAM_INFO
	.align		4
.L_191:
        /*0008*/ 	.byte	0x04, 0x17
        /*000a*/ 	.short	(.L_193 - .L_192)
.L_192:
        /*000c*/ 	.word	0x00000000
        /*0010*/ 	.short	0x0001
        /*0012*/ 	.short	0x0008
        /*0014*/ 	.byte	0x00, 0xf5, 0x21, 0x00


	//----- nvinfo : EIATTR_KPARAM_INFO
	.align		4
.L_193:
        /*0018*/ 	.byte	0x04, 0x17
        /*001a*/ 	.short	(.L_195 - .L_194)
.L_194:
        /*001c*/ 	.word	0x00000000
        /*0020*/ 	.short	0x0000
        /*0022*/ 	.short	0x0000
        /*0024*/ 	.byte	0x00, 0xf5, 0x21, 0x00


	//----- nvinfo : EIATTR_SPARSE_MMA_MASK
	.align		4
.L_195:
        /*0028*/ 	.byte	0x03, 0x50
        /*002a*/ 	.short	0x0000


	//----- nvinfo : EIATTR_MAXREG_COUNT
	.align		4
        /*002c*/ 	.byte	0x03, 0x1b
        /*002e*/ 	.short	0x0040


	//----- nvinfo : EIATTR_MERCURY_ISA_VERSION
	.align		4
        /*0030*/ 	.byte	0x03, 0x5f
        /*0032*/ 	.short	0x0101


	//----- nvinfo : EIATTR_VRC_CTA_INIT_COUNT
	.align		4
        /*0034*/ 	.byte	0x02, 0x4a
	.zero		1
	.zero		1


	//----- nvinfo : EIATTR_EXIT_INSTR_OFFSETS
	.align		4
        /*0038*/ 	.byte	0x04, 0x1c
        /*003a*/ 	.short	(.L_197 - .L_196)


	//   ....[0]....
.L_196:
        /*003c*/ 	.word	0x00000070


	//   ....[1]....
        /*0040*/ 	.word	0x00000120


	//----- nvinfo : EIATTR_MAX_THREADS
	.align		4
.L_197:
        /*0044*/ 	.byte	0x04, 0x05
        /*0046*/ 	.short	(.L_199 - .L_198)
.L_198:
        /*0048*/ 	.word	0x00000400
        /*004c*/ 	.word	0x00000001
        /*0050*/ 	.word	0x00000001


	//----- nvinfo : EIATTR_CBANK_PARAM_SIZE
	.align		4
.L_199:
        /*0054*/ 	.byte	0x03, 0x19
        /*0056*/ 	.short	0x0010


	//----- nvinfo : EIATTR_PARAM_CBANK
	.align		4
        /*0058*/ 	.byte	0x04, 0x0a
        /*005a*/ 	.short	(.L_201 - .L_200)
	.align		4
.L_200:
        /*005c*/ 	.word	index@(.nv.constant0.default_function_kernel_24)
        /*0060*/ 	.short	0x0380
        /*0062*/ 	.short	0x0010


	//----- nvinfo : EIATTR_SW_WAR
	.align		4
.L_201:
        /*0064*/ 	.byte	0x04, 0x36
        /*0066*/ 	.short	(.L_203 - .L_202)
.L_202:
        /*0068*/ 	.word	0x00000008
.L_203:


//--------------------- .nv.info.default_function_kernel_16 --------------------------
	.section	.nv.info.default_function_kernel_16,"",@"SHT_CUDA_INFO"
	.sectionflags	@""
	.align	4


	//----- nvinfo : EIATTR_CUDA_API_VERSION
	.align		4
        /*0000*/ 	.byte	0x04, 0x37
        /*0002*/ 	.short	(.L_205 - .L_204)
.L_204:
        /*0004*/ 	.word	0x00000082


	//----- nvinfo : EIATTR_KPARAM_INFO
	.align		4
.L_205:
        /*0008*/ 	.byte	0x04, 0x17
        /*000a*/ 	.short	(.L_207 - .L_206)
.L_206:
        /*000c*/ 	.word	0x00000000
        /*0010*/ 	.short	0x0001
        /*0012*/ 	.short	0x0008
        /*0014*/ 	.byte	0x00, 0xf5, 0x21, 0x00


	//----- nvinfo : EIATTR_KPARAM_INFO
	.align		4
.L_207:
        /*0018*/ 	.byte	0x04, 0x17
        /*001a*/ 	.short	(.L_209 - .L_208)
.L_208:
        /*001c*/ 	.word	0x00000000
        /*0020*/ 	.short	0x0000
        /*0022*/ 	.short	0x0000
        /*0024*/ 	.byte	0x00, 0xf5, 0x21, 0x00


	//----- nvinfo : EIATTR_SPARSE_MMA_MASK
	.align		4
.L_209:
        /*0028*/ 	.byte	0x03, 0x50
        /*002a*/ 	.short	0x0000


	//----- nvinfo : EIATTR_MAXREG_COUNT
	.align		4
        /*002c*/ 	.byte	0x03, 0x1b
        /*002e*/ 	.short	0x00ff


	//----- nvinfo : EIATTR_MERCURY_ISA_VERSION
	.align		4
        /*0030*/ 	.byte	0x03, 0x5f
        /*0032*/ 	.short	0x0101


	//----- nvinfo : EIATTR_VRC_CTA_INIT_COUNT
	.align		4
        /*0034*/ 	.byte	0x02, 0x4a
	.zero		1
	.zero		1


	//----- nvinfo : EIATTR_EXIT_INSTR_OFFSETS
	.align		4
        /*0038*/ 	.byte	0x04, 0x1c
        /*003a*/ 	.short	(.L_211 - .L_210)


	//   ....[0]....
.L_210:
        /*003c*/ 	.word	0x00000090


	//----- nvinfo : EIATTR_MAX_THREADS
	.align		4
.L_211:
        /*0040*/ 	.byte	0x04, 0x05
        /*0042*/ 	.short	(.L_213 - .L_212)
.L_212:
        /*0044*/ 	.word	0x00000003
        /*0048*/ 	.word	0x00000001
        /*004c*/ 	.word	0x00000001


	//----- nvinfo : EIATTR_CBANK_PARAM_SIZE
	.align		4
.L_213:
        /*0050*/ 	.byte	0x03, 0x19
        /*0052*/ 	.short	0x0010


	//----- nvinfo : EIATTR_PARAM_CBANK
	.align		4
        /*0054*/ 	.byte	0x04, 0x0a
        /*0056*/ 	.short	(.L_215 - .L_214)
	.align		4
.L_214:
        /*0058*/ 	.word	index@(.nv.constant0.default_function_kernel_16)
        /*005c*/ 	.short	0x0380
        /*005e*/ 	.short	0x0010


	//----- nvinfo : EIATTR_SW_WAR
	.align		4
.L_215:
        /*0060*/ 	.byte	0x04, 0x36
        /*0062*/ 	.short	(.L_217 - .L_216)
.L_216:
        /*0064*/ 	.word	0x00000008
.L_217:


//--------------------- .nv.info.default_function_kernel --------------------------
	.section	.nv.info.default_function_kernel,"",@"SHT_CUDA_INFO"
	.sectionflags	@""
	.align	4


	//----- nvinfo : EIATTR_CUDA_API_VERSION
	.align		4
        /*0000*/ 	.byte	0x04, 0x37
        /*0002*/ 	.short	(.L_219 - .L_218)
.L_218:
        /*0004*/ 	.word	0x00000082


	//----- nvinfo : EIATTR_KPARAM_INFO
	.align		4
.L_219:
        /*0008*/ 	.byte	0x04, 0x17
        /*000a*/ 	.short	(.L_221 - .L_220)
.L_220:
        /*000c*/ 	.word	0x00000000
        /*0010*/ 	.short	0x0001
        /*0012*/ 	.short	0x0008
        /*0014*/ 	.byte	0x00, 0xf5, 0x21, 0x00


	//----- nvinfo : EIATTR_KPARAM_INFO
	.align		4
.L_221:
        /*0018*/ 	.byte	0x04, 0x17
        /*001a*/ 	.short	(.L_223 - .L_222)
.L_222:
        /*001c*/ 	.word	0x00000000
        /*0020*/ 	.short	0x0000
        /*0022*/ 	.short	0x0000
        /*0024*/ 	.byte	0x00, 0xf5, 0x21, 0x00


	//----- nvinfo : EIATTR_SPARSE_MMA_MASK
	.align		4
.L_223:
        /*0028*/ 	.byte	0x03, 0x50
        /*002a*/ 	.short	0x0000


	//----- nvinfo : EIATTR_MAXREG_COUNT
	.align		4
        /*002c*/ 	.byte	0x03, 0x1b
        /*002e*/ 	.short	0x0040


	//----- nvinfo : EIATTR_MERCURY_ISA_VERSION
	.align		4
        /*0030*/ 	.byte	0x03, 0x5f
        /*0032*/ 	.short	0x0101


	//----- nvinfo : EIATTR_VRC_CTA_INIT_COUNT
	.align		4
        /*0034*/ 	.byte	0x02, 0x4a
	.zero		1
	.zero		1


	//----- nvinfo : EIATTR_EXIT_INSTR_OFFSETS
	.align		4
        /*0038*/ 	.byte	0x04, 0x1c
        /*003a*/ 	.short	(.L_225 - .L_224)


	//   ....[0]....
.L_224:
        /*003c*/ 	.word	0x000000c0


	//----- nvinfo : EIATTR_MAX_THREADS
	.align		4
.L_225:
        /*0040*/ 	.byte	0x04, 0x05
        /*0042*/ 	.short	(.L_227 - .L_226)
.L_226:
        /*0044*/ 	.word	0x00000400
        /*0048*/ 	.word	0x00000001
        /*004c*/ 	.word	0x00000001


	//----- nvinfo : EIATTR_CBANK_PARAM_SIZE
	.align		4
.L_227:
        /*0050*/ 	.byte	0x03, 0x19
        /*0052*/ 	.short	0x0010


	//----- nvinfo : EIATTR_PARAM_CBANK
	.align		4
        /*0054*/ 	.byte	0x04, 0x0a
        /*0056*/ 	.short	(.L_229 - .L_228)
	.align		4
.L_228:
        /*0058*/ 	.word	index@(.nv.constant0.default_function_kernel)
        /*005c*/ 	.short	0x0380
        /*005e*/ 	.short	0x0010


	//----- nvinfo : EIATTR_SW_WAR
	.align		4
.L_229:
        /*0060*/ 	.byte	0x04, 0x36
        /*0062*/ 	.short	(.L_231 - .L_230)
.L_230:
        /*0064*/ 	.word	0x00000008
.L_231:


//--------------------- .nv.info.default_function_kernel_11 --------------------------
	.section	.nv.info.default_function_kernel_11,"",@"SHT_CUDA_INFO"
	.sectionflags	@""
	.align	4


	//----- nvinfo : EIATTR_CUDA_API_VERSION
	.align		4
        /*0000*/ 	.byte	0x04, 0x37
        /*0002*/ 	.short	(.L_233 - .L_232)
.L_232:
        /*0004*/ 	.word	0x00000082


	//----- nvinfo : EIATTR_KPARAM_INFO
	.align		4
.L_233:
        /*0008*/ 	.byte	0x04, 0x17
        /*000a*/ 	.short	(.L_235 - .L_234)
.L_234:
        /*000c*/ 	.word	0x00000000
        /*0010*/ 	.short	0x0001
        /*0012*/ 	.short	0x0008
        /*0014*/ 	.byte	0x00, 0xf5, 0x21, 0x00


	//----- nvinfo : EIATTR_KPARAM_INFO
	.align		4
.L_235:
        /*0018*/ 	.byte	0x04, 0x17
        /*001a*/ 	.short	(.L_237 - .L_236)
.L_236:
        /*001c*/ 	.word	0x00000000
        /*0020*/ 	.short	0x0000
        /*0022*/ 	.short	0x0000
        /*0024*/ 	.byte	0x00, 0xf5, 0x21, 0x00


	//----- nvinfo : EIATTR_SPARSE_MMA_MASK
	.align		4
.L_237:
        /*0028*/ 	.byte	0x03, 0x50
        /*002a*/ 	.short	0x0000


	//----- nvinfo : EIATTR_MAXREG_COUNT
	.align		4
        /*002c*/ 	.byte	0x03, 0x1b
        /*002e*/ 	.short	0x0040


	//----- nvinfo : EIATTR_MERCURY_ISA_VERSION
	.align		4
        /*0030*/ 	.byte	0x03, 0x5f
        /*0032*/ 	.short	0x0101


	//----- nvinfo : EIATTR_VRC_CTA_INIT_COUNT
	.align		4
        /*0034*/ 	.byte	0x02, 0x4a
	.zero		1
	.zero		1


	//----- nvinfo : EIATTR_EXIT_INSTR_OFFSETS
	.align		4
        /*0038*/ 	.byte	0x04, 0x1c
        /*003a*/ 	.short	(.L_239 - .L_238)


	//   ....[0]....
.L_238:
        /*003c*/ 	.word	0x00000070


	//   ....[1]....
        /*0040*/ 	.word	0x00000160


	//----- nvinfo : EIATTR_MAX_THREADS
	.align		4
.L_239:
        /*0044*/ 	.byte	0x04, 0x05
        /*0046*/ 	.short	(.L_241 - .L_240)
.L_240:
        /*0048*/ 	.word	0x00000400
        /*004c*/ 	.word	0x00000001
        /*0050*/ 	.word	0x00000001


	//----- nvinfo : EIATTR_CBANK_PARAM_SIZE
	.align		4
.L_241:
        /*0054*/ 	.byte	0x03, 0x19
        /*0056*/ 	.short	0x0010


	//----- nvinfo : EIATTR_PARAM_CBANK
	.align		4
        /*0058*/ 	.byte	0x04, 0x0a
        /*005a*/ 	.short	(.L_243 - .L_242)
	.align		4
.L_242:
        /*005c*/ 	.word	index@(.nv.constant0.default_function_kernel_11)
        /*0060*/ 	.short	0x0380
        /*0062*/ 	.short	0x0010


	//----- nvinfo : EIATTR_SW_WAR
	.align		4
.L_243:
        /*0064*/ 	.byte	0x04, 0x36
        /*0066*/ 	.short	(.L_245 - .L_244)
.L_244:
        /*0068*/ 	.word	0x00000008
.L_245:


//--------------------- .nv.info.default_function_kernel_12 --------------------------
	.section	.nv.info.default_function_kernel_12,"",@"SHT_CUDA_INFO"
	.sectionflags	@""
	.align	4


	//----- nvinfo : EIATTR_CUDA_API_VERSION
	.align		4
        /*0000*/ 	.byte	0x04, 0x37
        /*0002*/ 	.short	(.L_247 - .L_246)
.L_246:
        /*0004*/ 	.word	0x00000082


	//----- nvinfo : EIATTR_KPARAM_INFO
	.align		4
.L_247:
        /*0008*/ 	.byte	0x04, 0x17
        /*000a*/ 	.short	(.L_249 - .L_248)
.L_248:
        /*000c*/ 	.word	0x00000000
        /*0010*/ 	.short	0x0000
        /*0012*/ 	.short	0x0000
        /*0014*/ 	.byte	0x00, 0xf5, 0x21, 0x00


	//----- nvinfo : EIATTR_SPARSE_MMA_MASK
	.align		4
.L_249:
        /*0018*/ 	.byte	0x03, 0x50
        /*001a*/ 	.short	0x0000


	//----- nvinfo : EIATTR_MAXREG_COUNT
	.align		4
        /*001c*/ 	.byte	0x03, 0x1b
        /*001e*/ 	.short	0x0040


	//----- nvinfo : EIATTR_MERCURY_ISA_VERSION
	.align		4
        /*0020*/ 	.byte	0x03, 0x5f
        /*0022*/ 	.short	0x0101


	//----- nvinfo : EIATTR_VRC_CTA_INIT_COUNT
	.align		4
        /*0024*/ 	.byte	0x02, 0x4a
	.zero		1
	.zero		1


	//----- nvinfo : EIATTR_EXIT_INSTR_OFFSETS
	.align		4
        /*0028*/ 	.byte	0x04, 0x1c
        /*002a*/ 	.short	(.L_251 - .L_250)


	//   ....[0]....
.L_250:
        /*002c*/ 	.word	0x00000070


	//   ....[1]....
        /*0030*/ 	.word	0x00000100


	//----- nvinfo : EIATTR_MAX_THREADS
	.align		4
.L_251:
        /*0034*/ 	.byte	0x04, 0x05
        /*0036*/ 	.short	(.L_253 - .L_252)
.L_252:
        /*0038*/ 	.word	0x00000400
        /*003c*/ 	.word	0x00000001
        /*0040*/ 	.word	0x00000001


	//----- nvinfo : EIATTR_CBANK_PARAM_SIZE
	.align		4
.L_253:
        /*0044*/ 	.byte	0x03, 0x19
        /*0046*/ 	.short	0x0008


	//----- nvinfo : EIATTR_PARAM_CBANK
	.align		4
        /*0048*/ 	.byte	0x04, 0x0a
        /*004a*/ 	.short	(.L_255 - .L_254)
	.align		4
.L_254:
        /*004c*/ 	.word	index@(.nv.constant0.default_function_kernel_12)
        /*0050*/ 	.short	0x0380
        /*0052*/ 	.short	0x0008


	//----- nvinfo : EIATTR_SW_WAR
	.align		4
.L_255:
        /*0054*/ 	.byte	0x04, 0x36
        /*0056*/ 	.short	(.L_257 - .L_256)
.L_256:
        /*0058*/ 	.word	0x00000008
.L_257:


//--------------------- .nv.info.default_function_kernel_14 --------------------------
	.section	.nv.info.default_function_kernel_14,"",@"SHT_CUDA_INFO"
	.sectionflags	@""
	.align	4


	//----- nvinfo : EIATTR_CUDA_API_VERSION
	.align		4
        /*0000*/ 	.byte	0x04, 0x37
        /*0002*/ 	.short	(.L_259 - .L_258)
.L_258:
        /*0004*/ 	.word	0x00000082


	//----- nvinfo : EIATTR_KPARAM_INFO
	.align		4
.L_259:
        /*0008*/ 	.byte	0x04, 0x17
        /*000a*/ 	.short	(.L_261 - .L_260)
.L_260:
        /*000c*/ 	.word	0x00000000
        /*0010*/ 	.short	0x0001
        /*0012*/ 	.short	0x0008
        /*0014*/ 	.byte	0x00, 0xf5, 0x21, 0x00


	//----- nvinfo : EIATTR_KPARAM_INFO
	.align		4
.L_261:
        /*0018*/ 	.byte	0x04, 0x17
        /*001a*/ 	.short	(.L_263 - .L_262)
.L_262:
        /*001c*/ 	.word	0x00000000
        /*0020*/ 	.short	0x0000
        /*0022*/ 	.short	0x0000
        /*0024*/ 	.byte	0x00, 0xf5, 0x21, 0x00


	//----- nvinfo : EIATTR_SPARSE_MMA_MASK
	.align		4
.L_263:
        /*0028*/ 	.byte	0x03, 0x50
        /*002a*/ 	.short	0x0000


	//----- nvinfo : EIATTR_MAXREG_COUNT
	.align		4
        /*002c*/ 	.byte	0x03, 0x1b
        /*002e*/ 	.short	0x00ff


	//----- nvinfo : EIATTR_MERCURY_ISA_VERSION
	.align		4
        /*0030*/ 	.byte	0x03, 0x5f
        /*0032*/ 	.short	0x0101


	//----- nvinfo : EIATTR_VRC_CTA_INIT_COUNT
	.align		4
        /*0034*/ 	.byte	0x02, 0x4a
	.zero		1
	.zero		1


	//----- nvinfo : EIATTR_EXIT_INSTR_OFFSETS
	.align		4
        /*0038*/ 	.byte	0x04, 0x1c
        /*003a*/ 	.short	(.L_265 - .L_264)


	//   ....[0]....
.L_264:
        /*003c*/ 	.word	0x00000090


	//----- nvinfo : EIATTR_MAX_THREADS
	.align		4
.L_265:
        /*0040*/ 	.byte	0x04, 0x05
        /*0042*/ 	.short	(.L_267 - .L_266)
.L_266:
        /*0044*/ 	.word	0x00000003
        /*0048*/ 	.word	0x00000001
        /*004c*/ 	.word	0x00000001


	//----- nvinfo : EIATTR_CBANK_PARAM_SIZE
	.align		4
.L_267:
        /*0050*/ 	.byte	0x03, 0x19
        /*0052*/ 	.short	0x0010


	//----- nvinfo : EIATTR_PARAM_CBANK
	.align		4
        /*0054*/ 	.byte	0x04, 0x0a
        /*0056*/ 	.short	(.L_269 - .L_268)
	.align		4
.L_268:
        /*0058*/ 	.word	index@(.nv.constant0.default_function_kernel_14)
        /*005c*/ 	.short	0x0380
        /*005e*/ 	.short	0x0010


	//----- nvinfo : EIATTR_SW_WAR
	.align		4
.L_269:
        /*0060*/ 	.byte	0x04, 0x36
        /*0062*/ 	.short	(.L_271 - .L_270)
.L_270:
        /*0064*/ 	.word	0x00000008
.L_271:


//--------------------- .nv.info.default_function_kernel_10 --------------------------
	.section	.nv.info.default_function_kernel_10,"",@"SHT_CUDA_INFO"
	.sectionflags	@""
	.align	4


	//----- nvinfo : EIATTR_CUDA_API_VERSION
	.align		4
        /*0000*/ 	.byte	0x04, 0x37
        /*0002*/ 	.short	(.L_273 - .L_272)
.L_272:
        /*0004*/ 	.word	0x00000082


	//----- nvinfo : EIATTR_KPARAM_INFO
	.align		4
.L_273:
        /*0008*/ 	.byte	0x04, 0x17
        /*000a*/ 	.short	(.L_275 - .L_274)
.L_274:
        /*000c*/ 	.word	0x00000000
        /*0010*/ 	.short	0x0001
        /*0012*/ 	.short	0x0008
        /*0014*/ 	.byte	0x00, 0xf5, 0x21, 0x00


	//----- nvinfo : EIATTR_KPARAM_INFO
	.align		4
.L_275:
        /*0018*/ 	.byte	0x04, 0x17
        /*001a*/ 	.short	(.L_277 - .L_276)
.L_276:
        /*001c*/ 	.word	0x00000000
        /*0020*/ 	.short	0x0000
        /*0022*/ 	.short	0x0000
        /*0024*/ 	.byte	0x00, 0xf5, 0x21, 0x00


	//----- nvinfo : EIATTR_SPARSE_MMA_MASK
	.align		4
.L_277:
        /*0028*/ 	.byte	0x03, 0x50
        /*002a*/ 	.short	0x0000


	//----- nvinfo : EIATTR_MAXREG_COUNT
	.align		4
        /*002c*/ 	.byte	0x03, 0x1b
        /*002e*/ 	.short	0x00ff


	//----- nvinfo : EIATTR_MERCURY_ISA_VERSION
	.align		4
        /*0030*/ 	.byte	0x03, 0x5f
        /*0032*/ 	.short	0x0101


	//----- nvinfo : EIATTR_VRC_CTA_INIT_COUNT
	.align		4
        /*0034*/ 	.byte	0x02, 0x4a
	.zero		1
	.zero		1


	//----- nvinfo : EIATTR_EXIT_INSTR_OFFSETS
	.align		4
        /*0038*/ 	.byte	0x04, 0x1c
        /*003a*/ 	.short	(.L_279 - .L_278)


	//   ....[0]....
.L_278:
        /*003c*/ 	.word	0x00000080


	//----- nvinfo : EIATTR_MAX_THREADS
	.align		4
.L_279:
        /*0040*/ 	.byte	0x04, 0x05
        /*0042*/ 	.short	(.L_281 - .L_280)
.L_280:
        /*0044*/ 	.word	0x00000003
        /*0048*/ 	.word	0x00000001
        /*004c*/ 	.word	0x00000001


	//----- nvinfo : EIATTR_CBANK_PARAM_SIZE
	.align		4
.L_281:
        /*0050*/ 	.byte	0x03, 0x19
        /*0052*/ 	.short	0x0010


	//----- nvinfo : EIATTR_PARAM_CBANK
	.align		4
        /*0054*/ 	.byte	0x04, 0x0a
        /*0056*/ 	.short	(.L_283 - .L_282)
	.align		4
.L_282:
        /*0058*/ 	.word	index@(.nv.constant0.default_function_kernel_10)
        /*005c*/ 	.short	0x0380
        /*005e*/ 	.short	0x0010


	//----- nvinfo : EIATTR_SW_WAR
	.align		4
.L_283:
        /*0060*/ 	.byte	0x04, 0x36
        /*0062*/ 	.short	(.L_285 - .L_284)
.L_284:
        /*0064*/ 	.word	0x00000008
.L_285:


//--------------------- .nv.info.default_function_kernel_7 --------------------------
	.section	.nv.info.default_function_kernel_7,"",@"SHT_CUDA_INFO"
	.sectionflags	@""
	.align	4


	//----- nvinfo : EIATTR_CUDA_API_VERSION
	.align		4
        /*0000*/ 	.byte	0x04, 0x37
        /*0002*/ 	.short	(.L_287 - .L_286)
.L_286:
        /*0004*/ 	.word	0x00000082


	//----- nvinfo : EIATTR_KPARAM_INFO
	.align		4
.L_287:
        /*0008*/ 	.byte	0x04, 0x17
        /*000a*/ 	.short	(.L_289 - .L_288)
.L_288:
        /*000c*/ 	.word	0x00000000
        /*0010*/ 	.short	0x0001
        /*0012*/ 	.short	0x0008
        /*0014*/ 	.byte	0x00, 0xf5, 0x21, 0x00


	//----- nvinfo : EIATTR_KPARAM_INFO
	.align		4
.L_289:
        /*0018*/ 	.byte	0x04, 0x17
        /*001a*/ 	.short	(.L_291 - .L_290)
.L_290:
        /*001c*/ 	.word	0x00000000
        /*0020*/ 	.short	0x0000
        /*0022*/ 	.short	0x0000
        /*0024*/ 	.byte	0x00, 0xf5, 0x21, 0x00


	//----- nvinfo : EIATTR_SPARSE_MMA_MASK
	.align		4
.L_291:
        /*0028*/ 	.byte	0x03, 0x50
        /*002a*/ 	.short	0x0000


	//----- nvinfo : EIATTR_MAXREG_COUNT
	.align		4
        /*002c*/ 	.byte	0x03, 0x1b
        /*002e*/ 	.short	0x0040


	//----- nvinfo : EIATTR_MERCURY_ISA_VERSION
	.align		4
        /*0030*/ 	.byte	0x03, 0x5f
        /*0032*/ 	.short	0x0101


	//----- nvinfo : EIATTR_VRC_CTA_INIT_COUNT
	.align		4
        /*0034*/ 	.byte	0x02, 0x4a
	.zero		1
	.zero		1


	//----- nvinfo : EIATTR_EXIT_INSTR_OFFSETS
	.align		4
        /*0038*/ 	.byte	0x04, 0x1c
        /*003a*/ 	.short	(.L_293 - .L_292)


	//   ....[0]....
.L_292:
        /*003c*/ 	.word	0x00000070


	//   ....[1]....
        /*0040*/ 	.word	0x00000220


	//----- nvinfo : EIATTR_MAX_THREADS
	.align		4
.L_293:
        /*0044*/ 	.byte	0x04, 0x05
        /*0046*/ 	.short	(.L_295 - .L_294)
.L_294:
        /*0048*/ 	.word	0x00000400
        /*004c*/ 	.word	0x00000001
        /*0050*/ 	.word	0x00000001


	//----- nvinfo : EIATTR_CRS_STACK_SIZE
	.align		4
.L_295:
        /*0054*/ 	.byte	0x04, 0x1e
        /*0056*/ 	.short	(.L_297 - .L_296)
.L_296:
        /*0058*/ 	.word	0x00000000


	//----- nvinfo : EIATTR_CBANK_PARAM_SIZE
	.align		4
.L_297:
        /*005c*/ 	.byte	0x03, 0x19
        /*005e*/ 	.short	0x0010


	//----- nvinfo : EIATTR_PARAM_CBANK
	.align		4
        /*0060*/ 	.byte	0x04, 0x0a
        /*0062*/ 	.short	(.L_299 - .L_298)
	.align		4
.L_298:
        /*0064*/ 	.word	index@(.nv.constant0.default_function_kernel_7)
        /*0068*/ 	.short	0x0380
        /*006a*/ 	.short	0x0010


	//----- nvinfo : EIATTR_SW_WAR
	.align		4
.L_299:
        /*006c*/ 	.byte	0x04, 0x36
        /*006e*/ 	.short	(.L_301 - .L_300)
.L_300:
        /*0070*/ 	.word	0x00000008
.L_301:


//--------------------- .nv.info.default_function_kernel_9 --------------------------
	.section	.nv.info.default_function_kernel_9,"",@"SHT_CUDA_INFO"
	.sectionflags	@""
	.align	4


	//----- nvinfo : EIATTR_CUDA_API_VERSION
	.align		4
        /*0000*/ 	.byte	0x04, 0x37
        /*0002*/ 	.short	(.L_303 - .L_302)
.L_302:
        /*0004*/ 	.word	0x00000082


	//----- nvinfo : EIATTR_KPARAM_INFO
	.align		4
.L_303:
        /*0008*/ 	.byte	0x04, 0x17
        /*000a*/ 	.short	(.L_305 - .L_304)
.L_304:
        /*000c*/ 	.word	0x00000000
        /*0010*/ 	.short	0x0001
        /*0012*/ 	.short	0x0008
        /*0014*/ 	.byte	0x00, 0xf5, 0x21, 0x00


	//----- nvinfo : EIATTR_KPARAM_INFO
	.align		4
.L_305:
        /*0018*/ 	.byte	0x04, 0x17
        /*001a*/ 	.short	(.L_307 - .L_306)
.L_306:
        /*001c*/ 	.word	0x00000000
        /*0020*/ 	.short	0x0000
        /*0022*/ 	.short	0x0000
        /*0024*/ 	.byte	0x00, 0xf5, 0x21, 0x00


	//----- nvinfo : EIATTR_SPARSE_MMA_MASK
	.align		4
.L_307:
        /*0028*/ 	.byte	0x03, 0x50
        /*002a*/ 	.short	0x0000


	//----- nvinfo : EIATTR_MAXREG_COUNT
	.align		4
        /*002c*/ 	.byte	0x03, 0x1b
        /*002e*/ 	.short	0x0040


	//----- nvinfo : EIATTR_MERCURY_ISA_VERSION
	.align		4
        /*0030*/ 	.byte	0x03, 0x5f
        /*0032*/ 	.short	0x0101


	//----- nvinfo : EIATTR_VRC_CTA_INIT_COUNT
	.align		4
        /*0034*/ 	.byte	0x02, 0x4a
	.zero		1
	.zero		1


	//----- nvinfo : EIATTR_EXIT_INSTR_OFFSETS
	.align		4
        /*0038*/ 	.byte	0x04, 0x1c
        /*003a*/ 	.short	(.L_309 - .L_308)


	//   ....[0]....
.L_308:
        /*003c*/ 	.word	0x00000070


	//   ....[1]....
        /*0040*/ 	.word	0x00000160


	//----- nvinfo : EIATTR_MAX_THREADS
	.align		4
.L_309:
        /*0044*/ 	.byte	0x04, 0x05
        /*0046*/ 	.short	(.L_311 - .L_310)
.L_310:
        /*0048*/ 	.word	0x00000400
        /*004c*/ 	.word	0x00000001
        /*0050*/ 	.word	0x00000001


	//----- nvinfo : EIATTR_CBANK_PARAM_SIZE
	.align		4
.L_311:
        /*0054*/ 	.byte	0x03, 0x19
        /*0056*/ 	.short	0x0010


	//----- nvinfo : EIATTR_PARAM_CBANK
	.align		4
        /*0058*/ 	.byte	0x04, 0x0a
        /*005a*/ 	.short	(.L_313 - .L_312)
	.align		4
.L_312:
        /*005c*/ 	.word	index@(.nv.constant0.default_function_kernel_9)
        /*0060*/ 	.short	0x0380
        /*0062*/ 	.short	0x0010


	//----- nvinfo : EIATTR_SW_WAR
	.align		4
.L_313:
        /*0064*/ 	.byte	0x04, 0x36
        /*0066*/ 	.short	(.L_315 - .L_314)
.L_314:
        /*0068*/ 	.word	0x00000008
.L_315:


//--------------------- .nv.info.default_function_kernel_13 --------------------------
	.section	.nv.info.default_function_kernel_13,"",@"SHT_CUDA_INFO"
	.sectionflags	@""
	.align	4


	//----- nvinfo : EIATTR_CUDA_API_VERSION
	.align		4
        /*0000*/ 	.byte	0x04, 0x37
        /*0002*/ 	.short	(.L_317 - .L_316)
.L_316:
        /*0004*/ 	.word	0x00000082


	//----- nvinfo : EIATTR_KPARAM_INFO
	.align		4
.L_317:
        /*0008*/ 	.byte	0x04, 0x17
        /*000a*/ 	.short	(.L_319 - .L_318)
.L_318:
        /*000c*/ 	.word	0x00000000
        /*0010*/ 	.short	0x0002
        /*0012*/ 	.short	0x0010
        /*0014*/ 	.byte	0x00, 0xf5, 0x21, 0x00


	//----- nvinfo : EIATTR_KPARAM_INFO
	.align		4
.L_319:
        /*0018*/ 	.byte	0x04, 0x17
        /*001a*/ 	.short	(.L_321 - .L_320)
.L_320:
        /*001c*/ 	.word	0x00000000
        /*0020*/ 	.short	0x0001
        /*0022*/ 	.short	0x0008
        /*0024*/ 	.byte	0x00, 0xf5, 0x21, 0x00


	//----- nvinfo : EIATTR_KPARAM_INFO
	.align		4
.L_321:
        /*0028*/ 	.byte	0x04, 0x17
        /*002a*/ 	.short	(.L_323 - .L_322)
.L_322:
        /*002c*/ 	.word	0x00000000
        /*0030*/ 	.short	0x0000
        /*0032*/ 	.short	0x0000
        /*0034*/ 	.byte	0x00, 0xf5, 0x21, 0x00


	//----- nvinfo : EIATTR_SPARSE_MMA_MASK
	.align		4
.L_323:
        /*0038*/ 	.byte	0x03, 0x50
        /*003a*/ 	.short	0x0000


	//----- nvinfo : EIATTR_MAXREG_COUNT
	.align		4
        /*003c*/ 	.byte	0x03, 0x1b
        /*003e*/ 	.short	0x0040


	//----- nvinfo : EIATTR_MERCURY_ISA_VERSION
	.align		4
        /*0040*/ 	.byte	0x03, 0x5f
        /*0042*/ 	.short	0x0101


	//----- nvinfo : EIATTR_VRC_CTA_INIT_COUNT
	.align		4
        /*0044*/ 	.byte	0x02, 0x4a
	.zero		1
	.zero		1


	//----- nvinfo : EIATTR_EXIT_INSTR_OFFSETS
	.align		4
        /*0048*/ 	.byte	0x04, 0x1c
        /*004a*/ 	.short	(.L_325 - .L_324)


	//   ....[0]....
.L_324:
        /*004c*/ 	.word	0x000000d0


	//   ....[1]....
        /*0050*/ 	.word	0x00000260


	//----- nvinfo : EIATTR_MAX_THREADS
	.align		4
.L_325:
        /*0054*/ 	.byte	0x04, 0x05
        /*0056*/ 	.short	(.L_327 - .L_326)
.L_326:
        /*0058*/ 	.word	0x00000400
        /*005c*/ 	.word	0x00000001
        /*0060*/ 	.word	0x00000001


	//----- nvinfo : EIATTR_CBANK_PARAM_SIZE
	.align		4
.L_327:
        /*0064*/ 	.byte	0x03, 0x19
        /*0066*/ 	.short	0x0018


	//----- nvinfo : EIATTR_PARAM_CBANK
	.align		4
        /*0068*/ 	.byte	0x04, 0x0a
        /*006a*/ 	.short	(.L_329 - .L_328)
	.align		4
.L_328:
        /*006c*/ 	.word	index@(.nv.constant0.default_function_kernel_13)
        /*0070*/ 	.short	0x0380
        /*0072*/ 	.short	0x0018


	//----- nvinfo : EIATTR_SW_WAR
	.align		4
.L_329:
        /*0074*/ 	.byte	0x04, 0x36
        /*0076*/ 	.short	(.L_331 - .L_330)
.L_330:
        /*0078*/ 	.word	0x00000008
.L_331:


//--------------------- .nv.info.default_function_kernel_19 --------------------------
	.section	.nv.info.default_function_kernel_19,"",@"SHT_CUDA_INFO"
	.sectionflags	@""
	.align	4


	//----- nvinfo : EIATTR_CUDA_API_VERSION
	.align		4
        /*0000*/ 	.byte	0x04, 0x37
        /*0002*/ 	.short	(.L_333 - .L_332)
.L_332:
        /*0004*/ 	.word	0x00000082


	//----- nvinfo : EIATTR_KPARAM_INFO
	.align		4
.L_333:
        /*0008*/ 	.byte	0x04, 0x17
        /*000a*/ 	.short	(.L_335 - .L_334)
.L_334:
        /*000c*/ 	.word	0x00000000
        /*0010*/ 	.short	0x0001
        /*0012*/ 	.short	0x0008
        /*0014*/ 	.byte	0x00, 0xf5, 0x21, 0x00


	//----- nvinfo : EIATTR_KPARAM_INFO
	.align		4
.L_335:
        /*0018*/ 	.byte	0x04, 0x17
        /*001a*/ 	.short	(.L_337 - .L_336)
.L_336:
        /*001c*/ 	.word	0x00000000
        /*0020*/ 	.short	0x0000
        /*0022*/ 	.short	0x0000
        /*0024*/ 	.byte	0x00, 0xf5, 0x21, 0x00


	//----- nvinfo : EIATTR_SPARSE_MMA_MASK
	.align		4
.L_337:
        /*0028*/ 	.byte	0x03, 0x50
        /*002a*/ 	.short	0x0000


	//----- nvinfo : EIATTR_MAXREG_COUNT
	.align		4
        /*002c*/ 	.byte	0x03, 0x1b
        /*002e*/ 	.short	0x0040


	//----- nvinfo : EIATTR_MERCURY_ISA_VERSION
	.align		4
        /*0030*/ 	.byte	0x03, 0x5f
        /*0032*/ 	.short	0x0101


	//----- nvinfo : EIATTR_VRC_CTA_INIT_COUNT
	.align		4
        /*0034*/ 	.byte	0x02, 0x4a
	.zero		1
	.zero		1


	//----- nvinfo : EIATTR_EXIT_INSTR_OFFSETS
	.align		4
        /*0038*/ 	.byte	0x04, 0x1c
        /*003a*/ 	.short	(.L_339 - .L_338)


	//   ....[0]....
.L_338:
        /*003c*/ 	.word	0x00000070


	//   ....[1]....
        /*0040*/ 	.word	0x00000220


	//----- nvinfo : EIATTR_MAX_THREADS
	.align		4
.L_339:
        /*0044*/ 	.byte	0x04, 0x05
        /*0046*/ 	.short	(.L_341 - .L_340)
.L_340:
        /*0048*/ 	.word	0x00000400
        /*004c*/ 	.word	0x00000001
        /*0050*/ 	.word	0x00000001


	//----- nvinfo : EIATTR_CRS_STACK_SIZE
	.align		4
.L_341:
        /*0054*/ 	.byte	0x04, 0x1e
        /*0056*/ 	.short	(.L_343 - .L_342)
.L_342:
        /*0058*/ 	.word	0x00000000


	//----- nvinfo : EIATTR_CBANK_PARAM_SIZE
	.align		4
.L_343:
        /*005c*/ 	.byte	0x03, 0x19
        /*005e*/ 	.short	0x0010


	//----- nvinfo : EIATTR_PARAM_CBANK
	.align		4
        /*0060*/ 	.byte	0x04, 0x0a
        /*0062*/ 	.short	(.L_345 - .L_344)
	.align		4
.L_344:
        /*0064*/ 	.word	index@(.nv.constant0.default_function_kernel_19)
        /*0068*/ 	.short	0x0380
        /*006a*/ 	.short	0x0010


	//----- nvinfo : EIATTR_SW_WAR
	.align		4
.L_345:
        /*006c*/ 	.byte	0x04, 0x36
        /*006e*/ 	.short	(.L_347 - .L_346)
.L_346:
        /*0070*/ 	.word	0x00000008
.L_347:


//--------------------- .nv.info.default_function_kernel_5 --------------------------
	.section	.nv.info.default_function_kernel_5,"",@"SHT_CUDA_INFO"
	.sectionflags	@""
	.align	4


	//----- nvinfo : EIATTR_CUDA_API_VERSION
	.align		4
        /*0000*/ 	.byte	0x04, 0x37
        /*0002*/ 	.short	(.L_349 - .L_348)
.L_348:
        /*0004*/ 	.word	0x00000082


	//----- nvinfo : EIATTR_KPARAM_INFO
	.align		4
.L_349:
        /*0008*/ 	.byte	0x04, 0x17
        /*000a*/ 	.short	(.L_351 - .L_350)
.L_350:
        /*000c*/ 	.word	0x00000000
        /*0010*/ 	.short	0x0000
        /*0012*/ 	.short	0x0000
        /*0014*/ 	.byte	0x00, 0xf5, 0x21, 0x00


	//----- nvinfo : EIATTR_SPARSE_MMA_MASK
	.align		4
.L_351:
        /*0018*/ 	.byte	0x03, 0x50
        /*001a*/ 	.short	0x0000


	//----- nvinfo : EIATTR_MAXREG_COUNT
	.align		4
        /*001c*/ 	.byte	0x03, 0x1b
        /*001e*/ 	.short	0x00ff


	//----- nvinfo : EIATTR_MERCURY_ISA_VERSION
	.align		4
        /*0020*/ 	.byte	0x03, 0x5f
        /*0022*/ 	.short	0x0101


	//----- nvinfo : EIATTR_VRC_CTA_INIT_COUNT
	.align		4
        /*0024*/ 	.byte	0x02, 0x4a
	.zero		1
	.zero		1


	//----- nvinfo : EIATTR_EXIT_INSTR_OFFSETS
	.align		4
        /*0028*/ 	.byte	0x04, 0x1c
        /*002a*/ 	.short	(.L_353 - .L_352)


	//   ....[0]....
.L_352:
        /*002c*/ 	.word	0x00000080


	//----- nvinfo : EIATTR_MAX_THREADS
	.align		4
.L_353:
        /*0030*/ 	.byte	0x04, 0x05
        /*0032*/ 	.short	(.L_355 - .L_354)
.L_354:
        /*0034*/ 	.word	0x00000003
        /*0038*/ 	.word	0x00000001
        /*003c*/ 	.word	0x00000001


	//----- nvinfo : EIATTR_CBANK_PARAM_SIZE
	.align		4
.L_355:
        /*0040*/ 	.byte	0x03, 0x19
        /*0042*/ 	.short	0x0008


	//----- nvinfo : EIATTR_PARAM_CBANK
	.align		4
        /*0044*/ 	.byte	0x04, 0x0a
        /*0046*/ 	.short	(.L_357 - .L_356)
	.align		4
.L_356:
        /*0048*/ 	.word	index@(.nv.constant0.default_function_kernel_5)
        /*004c*/ 	.short	0x0380
        /*004e*/ 	.short	0x0008


	//----- nvinfo : EIATTR_SW_WAR
	.align		4
.L_357:
        /*0050*/ 	.byte	0x04, 0x36
        /*0052*/ 	.short	(.L_359 - .L_358)
.L_358:
        /*0054*/ 	.word	0x00000008
.L_359:


//--------------------- .nv.info.default_function_kernel_8 --------------------------
	.section	.nv.info.default_function_kernel_8,"",@"SHT_CUDA_INFO"
	.sectionflags	@""
	.align	4


	//----- nvinfo : EIATTR_CUDA_API_VERSION
	.align		4
        /*0000*/ 	.byte	0x04, 0x37
        /*0002*/ 	.short	(.L_361 - .L_360)
.L_360:
        /*0004*/ 	.word	0x00000082


	//----- nvinfo : EIATTR_KPARAM_INFO
	.align		4
.L_361:
        /*0008*/ 	.byte	0x04, 0x17
        /*000a*/ 	.short	(.L_363 - .L_362)
.L_362:
        /*000c*/ 	.word	0x00000000
        /*0010*/ 	.short	0x0001
        /*0012*/ 	.short	0x0008
        /*0014*/ 	.byte	0x00, 0xf5, 0x21, 0x00


	//----- nvinfo : EIATTR_KPARAM_INFO
	.align		4
.L_363:
        /*0018*/ 	.byte	0x04, 0x17
        /*001a*/ 	.short	(.L_365 - .L_364)
.L_364:
        /*001c*/ 	.word	0x00000000
        /*0020*/ 	.short	0x0000
        /*0022*/ 	.short	0x0000
        /*0024*/ 	.byte	0x00, 0xf5, 0x21, 0x00


	//----- nvinfo : EIATTR_SPARSE_MMA_MASK
	.align		4
.L_365:
        /*0028*/ 	.byte	0x03, 0x50
        /*002a*/ 	.short	0x0000


	//----- nvinfo : EIATTR_MAXREG_COUNT
	.align		4
        /*002c*/ 	.byte	0x03, 0x1b
        /*002e*/ 	.short	0x00ff


	//----- nvinfo : EIATTR_MERCURY_ISA_VERSION
	.align		4
        /*0030*/ 	.byte	0x03, 0x5f
        /*0032*/ 	.short	0x0101


	//----- nvinfo : EIATTR_VRC_CTA_INIT_COUNT
	.align		4
        /*0034*/ 	.byte	0x02, 0x4a
	.zero		1
	.zero		1


	//----- nvinfo : EIATTR_EXIT_INSTR_OFFSETS
	.align		4
        /*0038*/ 	.byte	0x04, 0x1c
        /*003a*/ 	.short	(.L_367 - .L_366)


	//   ....[0]....
.L_366:
        /*003c*/ 	.word	0x00000080


	//----- nvinfo : EIATTR_MAX_THREADS
	.align		4
.L_367:
        /*0040*/ 	.byte	0x04, 0x05
        /*0042*/ 	.short	(.L_369 - .L_368)
.L_368:
        /*0044*/ 	.word	0x00000003
        /*0048*/ 	.word	0x00000001
        /*004c*/ 	.word	0x00000001


	//----- nvinfo : EIATTR_CBANK_PARAM_SIZE
	.align		4
.L_369:
        /*0050*/ 	.byte	0x03, 0x19
        /*0052*/ 	.short	0x0010


	//----- nvinfo : EIATTR_PARAM_CBANK
	.align		4
        /*0054*/ 	.byte	0x04, 0x0a
        /*0056*/ 	.short	(.L_371 - .L_370)
	.align		4
.L_370:
        /*0058*/ 	.word	index@(.nv.constant0.default_function_kernel_8)
        /*005c*/ 	.short	0x0380
        /*005e*/ 	.short	0x0010


	//----- nvinfo : EIATTR_SW_WAR
	.align		4
.L_371:
        /*0060*/ 	.byte	0x04, 0x36
        /*0062*/ 	.short	(.L_373 - .L_372)
.L_372:
        /*0064*/ 	.word	0x00000008
.L_373:


//--------------------- .nv.info.default_function_kernel_2 --------------------------
	.section	.nv.info.default_function_kernel_2,"",@"SHT_CUDA_INFO"
	.sectionflags	@""
	.align	4


	//----- nvinfo : EIATTR_CUDA_API_VERSION
	.align		4
        /*0000*/ 	.byte	0x04, 0x37
        /*0002*/ 	.short	(.L_375 - .L_374)
.L_374:
        /*0004*/ 	.word	0x00000082


	//----- nvinfo : EIATTR_KPARAM_INFO
	.align		4
.L_375:
        /*0008*/ 	.byte	0x04, 0x17
        /*000a*/ 	.short	(.L_377 - .L_376)
.L_376:
        /*000c*/ 	.word	0x00000000
        /*0010*/ 	.short	0x0001
        /*0012*/ 	.short	0x0008
        /*0014*/ 	.byte	0x00, 0xf5, 0x21, 0x00


	//----- nvinfo : EIATTR_KPARAM_INFO
	.align		4
.L_377:
        /*0018*/ 	.byte	0x04, 0x17
        /*001a*/ 	.short	(.L_379 - .L_378)
.L_378:
        /*001c*/ 	.word	0x00000000
        /*0020*/ 	.short	0x0000
        /*0022*/ 	.short	0x0000
        /*0024*/ 	.byte	0x00, 0xf5, 0x21, 0x00


	//----- nvinfo : EIATTR_SPARSE_MMA_MASK
	.align		4
.L_379:
        /*0028*/ 	.byte	0x03, 0x50
        /*002a*/ 	.short	0x0000


	//----- nvinfo : EIATTR_MAXREG_COUNT
	.align		4
        /*002c*/ 	.byte	0x03, 0x1b
        /*002e*/ 	.short	0x00ff


	//----- nvinfo : EIATTR_MERCURY_ISA_VERSION
	.align		4
        /*0030*/ 	.byte	0x03, 0x5f
        /*0032*/ 	.short	0x0101


	//----- nvinfo : EIATTR_VRC_CTA_INIT_COUNT
	.align		4
        /*0034*/ 	.byte	0x02, 0x4a
	.zero		1
	.zero		1


	//----- nvinfo : EIATTR_EXIT_INSTR_OFFSETS
	.align		4
        /*0038*/ 	.byte	0x04, 0x1c
        /*003a*/ 	.short	(.L_381 - .L_380)


	//   ....[0]....
.L_380:
        /*003c*/ 	.word	0x00000090


	//----- nvinfo : EIATTR_MAX_THREADS
	.align		4
.L_381:
        /*0040*/ 	.byte	0x04, 0x05
        /*0042*/ 	.short	(.L_383 - .L_382)
.L_382:
        /*0044*/ 	.word	0x00000003
        /*0048*/ 	.word	0x00000001
        /*004c*/ 	.word	0x00000001


	//----- nvinfo : EIATTR_CBANK_PARAM_SIZE
	.align		4
.L_383:
        /*0050*/ 	.byte	0x03, 0x19
        /*0052*/ 	.short	0x0010


	//----- nvinfo : EIATTR_PARAM_CBANK
	.align		4
        /*0054*/ 	.byte	0x04, 0x0a
        /*0056*/ 	.short	(.L_385 - .L_384)
	.align		4
.L_384:
        /*0058*/ 	.word	index@(.nv.constant0.default_function_kernel_2)
        /*005c*/ 	.short	0x0380
        /*005e*/ 	.short	0x0010


	//----- nvinfo : EIATTR_SW_WAR
	.align		4
.L_385:
        /*0060*/ 	.byte	0x04, 0x36
        /*0062*/ 	.short	(.L_387 - .L_386)
.L_386:
        /*0064*/ 	.word	0x00000008
.L_387:


//--------------------- .nv.info.default_function_kernel_22 --------------------------
	.section	.nv.info.default_function_kernel_22,"",@"SHT_CUDA_INFO"
	.sectionflags	@""
	.align	4


	//----- nvinfo : EIATTR_CUDA_API_VERSION
	.align		4
        /*0000*/ 	.byte	0x04, 0x37
        /*0002*/ 	.short	(.L_389 - .L_388)
.L_388:
        /*0004*/ 	.word	0x00000082


	//----- nvinfo : EIATTR_KPARAM_INFO
	.align		4
.L_389:
        /*0008*/ 	.byte	0x04, 0x17
        /*000a*/ 	.short	(.L_391 - .L_390)
.L_390:
        /*000c*/ 	.word	0x00000000
        /*0010*/ 	.short	0x0001
        /*0012*/ 	.short	0x0008
        /*0014*/ 	.byte	0x00, 0xf5, 0x21, 0x00


	//----- nvinfo : EIATTR_KPARAM_INFO
	.align		4
.L_391:
        /*0018*/ 	.byte	0x04, 0x17
        /*001a*/ 	.short	(.L_393 - .L_392)
.L_392:
        /*001c*/ 	.word	0x00000000
        /*0020*/ 	.short	0x0000
        /*0022*/ 	.short	0x0000
        /*0024*/ 	.byte	0x00, 0xf5, 0x21, 0x00


	//----- nvinfo : EIATTR_SPARSE_MMA_MASK
	.align		4
.L_393:
        /*0028*/ 	.byte	0x03, 0x50
        /*002a*/ 	.short	0x0000


	//----- nvinfo : EIATTR_MAXREG_COUNT
	.align		4
        /*002c*/ 	.byte	0x03, 0x1b
        /*002e*/ 	.short	0x00ff


	//----- nvinfo : EIATTR_MERCURY_ISA_VERSION
	.align		4
        /*0030*/ 	.byte	0x03, 0x5f
        /*0032*/ 	.short	0x0101


	//----- nvinfo : EIATTR_VRC_CTA_INIT_COUNT
	.align		4
        /*0034*/ 	.byte	0x02, 0x4a
	.zero		1
	.zero		1


	//----- nvinfo : EIATTR_EXIT_INSTR_OFFSETS
	.align		4
        /*0038*/ 	.byte	0x04, 0x1c
        /*003a*/ 	.short	(.L_395 - .L_394)


	//   ....[0]....
.L_394:
        /*003c*/ 	.word	0x00000080


	//----- nvinfo : EIATTR_MAX_THREADS
	.align		4
.L_395:
        /*0040*/ 	.byte	0x04, 0x05
        /*0042*/ 	.short	(.L_397 - .L_396)
.L_396:
        /*0044*/ 	.word	0x00000003
        /*0048*/ 	.word	0x00000001
        /*004c*/ 	.word	0x00000001


	//----- nvinfo : EIATTR_CBANK_PARAM_SIZE
	.align		4
.L_397:
        /*0050*/ 	.byte	0x03, 0x19
        /*0052*/ 	.short	0x0010


	//----- nvinfo : EIATTR_PARAM_CBANK
	.align		4
        /*0054*/ 	.byte	0x04, 0x0a
        /*0056*/ 	.short	(.L_399 - .L_398)
	.align		4
.L_398:
        /*0058*/ 	.word	index@(.nv.constant0.default_function_kernel_22)
        /*005c*/ 	.short	0x0380
        /*005e*/ 	.short	0x0010


	//----- nvinfo : EIATTR_SW_WAR
	.align		4
.L_399:
        /*0060*/ 	.byte	0x04, 0x36
        /*0062*/ 	.short	(.L_401 - .L_400)
.L_400:
        /*0064*/ 	.word	0x00000008
.L_401:


//--------------------- .nv.info.default_function_kernel_21 --------------------------
	.section	.nv.info.default_function_kernel_21,"",@"SHT_CUDA_INFO"
	.sectionflags	@""
	.align	4


	//----- nvinfo : EIATTR_CUDA_API_VERSION
	.align		4
        /*0000*/ 	.byte	0x04, 0x37
        /*0002*/ 	.short	(.L_403 - .L_402)
.L_402:
        /*0004*/ 	.word	0x00000082


	//----- nvinfo : EIATTR_KPARAM_INFO
	.align		4
.L_403:
        /*0008*/ 	.byte	0x04, 0x17
        /*000a*/ 	.short	(.L_405 - .L_404)
.L_404:
        /*000c*/ 	.word	0x00000000
        /*0010*/ 	.short	0x0001
        /*0012*/ 	.short	0x0008
        /*0014*/ 	.byte	0x00, 0xf5, 0x21, 0x00


	//----- nvinfo : EIATTR_KPARAM_INFO
	.align		4
.L_405:
        /*0018*/ 	.byte	0x04, 0x17
        /*001a*/ 	.short	(.L_407 - .L_406)
.L_406:
        /*001c*/ 	.word	0x00000000
        /*0020*/ 	.short	0x0000
        /*0022*/ 	.short	0x0000
        /*0024*/ 	.byte	0x00, 0xf5, 0x21, 0x00


	//----- nvinfo : EIATTR_SPARSE_MMA_MASK
	.align		4
.L_407:
        /*0028*/ 	.byte	0x03, 0x50
        /*002a*/ 	.short	0x0000


	//----- nvinfo : EIATTR_MAXREG_COUNT
	.align		4
        /*002c*/ 	.byte	0x03, 0x1b
        /*002e*/ 	.short	0x0040


	//----- nvinfo : EIATTR_MERCURY_ISA_VERSION
	.align		4
        /*0030*/ 	.byte	0x03, 0x5f
        /*0032*/ 	.short	0x0101


	//----- nvinfo : EIATTR_VRC_CTA_INIT_COUNT
	.align		4
        /*0034*/ 	.byte	0x02, 0x4a
	.zero		1
	.zero		1


	//----- nvinfo : EIATTR_EXIT_INSTR_OFFSETS
	.align		4
        /*0038*/ 	.byte	0x04, 0x1c
        /*003a*/ 	.short	(.L_409 - .L_408)


	//   ....[0]....
.L_408:
        /*003c*/ 	.word	0x00000070


	//   ....[1]....
        /*0040*/ 	.word	0x00000160


	//----- nvinfo : EIATTR_MAX_THREADS
	.align		4
.L_409:
        /*0044*/ 	.byte	0x04, 0x05
        /*0046*/ 	.short	(.L_411 - .L_410)
.L_410:
        /*0048*/ 	.word	0x00000400
        /*004c*/ 	.word	0x00000001
        /*0050*/ 	.word	0x00000001


	//----- nvinfo : EIATTR_CBANK_PARAM_SIZE
	.align		4
.L_411:
        /*0054*/ 	.byte	0x03, 0x19
        /*0056*/ 	.short	0x0010


	//----- nvinfo : EIATTR_PARAM_CBANK
	.align		4
        /*0058*/ 	.byte	0x04, 0x0a
        /*005a*/ 	.short	(.L_413 - .L_412)
	.align		4
.L_412:
        /*005c*/ 	.word	index@(.nv.constant0.default_function_kernel_21)
        /*0060*/ 	.short	0x0380
        /*0062*/ 	.short	0x0010


	//----- nvinfo : EIATTR_SW_WAR
	.align		4
.L_413:
        /*0064*/ 	.byte	0x04, 0x36
        /*0066*/ 	.short	(.L_415 - .L_414)
.L_414:
        /*0068*/ 	.word	0x00000008
.L_415:


//--------------------- .nv.info.default_function_kernel_6 --------------------------
	.section	.nv.info.default_function_kernel_6,"",@"SHT_CUDA_INFO"
	.sectionflags	@""
	.align	4


	//----- nvinfo : EIATTR_CUDA_API_VERSION
	.align		4
        /*0000*/ 	.byte	0x04, 0x37
        /*0002*/ 	.short	(.L_417 - .L_416)
.L_416:
        /*0004*/ 	.word	0x00000082


	//----- nvinfo : EIATTR_KPARAM_INFO
	.align		4
.L_417:
        /*0008*/ 	.byte	0x04, 0x17
        /*000a*/ 	.short	(.L_419 - .L_418)
.L_418:
        /*000c*/ 	.word	0x00000000
        /*0010*/ 	.short	0x0000
        /*0012*/ 	.short	0x0000
        /*0014*/ 	.byte	0x00, 0xf5, 0x21, 0x00


	//----- nvinfo : EIATTR_SPARSE_MMA_MASK
	.align		4
.L_419:
        /*0018*/ 	.byte	0x03, 0x50
        /*001a*/ 	.short	0x0000


	//----- nvinfo : EIATTR_MAXREG_COUNT
	.align		4
        /*001c*/ 	.byte	0x03, 0x1b
        /*001e*/ 	.short	0x00ff


	//----- nvinfo : EIATTR_MERCURY_ISA_VERSION
	.align		4
        /*0020*/ 	.byte	0x03, 0x5f
        /*0022*/ 	.short	0x0101


	//----- nvinfo : EIATTR_VRC_CTA_INIT_COUNT
	.align		4
        /*0024*/ 	.byte	0x02, 0x4a
	.zero		1
	.zero		1


	//----- nvinfo : EIATTR_EXIT_INSTR_OFFSETS
	.align		4
        /*0028*/ 	.byte	0x04, 0x1c
        /*002a*/ 	.short	(.L_421 - .L_420)


	//   ....[0]....
.L_420:
        /*002c*/ 	.word	0x00000150


	//----- nvinfo : EIATTR_MAX_THREADS
	.align		4
.L_421:
        /*0030*/ 	.byte	0x04, 0x05
        /*0032*/ 	.short	(.L_423 - .L_422)
.L_422:
        /*0034*/ 	.word	0x00000003
        /*0038*/ 	.word	0x00000001
        /*003c*/ 	.word	0x00000001


	//----- nvinfo : EIATTR_CRS_STACK_SIZE
	.align		4
.L_423:
        /*0040*/ 	.byte	0x04, 0x1e
        /*0042*/ 	.short	(.L_425 - .L_424)
.L_424:
        /*0044*/ 	.word	0x00000000


	//----- nvinfo : EIATTR_CBANK_PARAM_SIZE
	.align		4
.L_425:
        /*0048*/ 	.byte	0x03, 0x19
        /*004a*/ 	.short	0x0008


	//----- nvinfo : EIATTR_PARAM_CBANK
	.align		4
        /*004c*/ 	.byte	0x04, 0x0a
        /*004e*/ 	.short	(.L_427 - .L_426)
	.align		4
.L_426:
        /*0050*/ 	.word	index@(.nv.constant0.default_function_kernel_6)
        /*0054*/ 	.short	0x0380
        /*0056*/ 	.short	0x0008


	//----- nvinfo : EIATTR_SW_WAR
	.align		4
.L_427:
        /*0058*/ 	.byte	0x04, 0x36
        /*005a*/ 	.short	(.L_429 - .L_428)
.L_428:
        /*005c*/ 	.word	0x00000008
.L_429:


//--------------------- .nv.info.default_function_kernel_17 --------------------------
	.section	.nv.info.default_function_kernel_17,"",@"SHT_CUDA_INFO"
	.sectionflags	@""
	.align	4


	//----- nvinfo : EIATTR_CUDA_API_VERSION
	.align		4
        /*0000*/ 	.byte	0x04, 0x37
        /*0002*/ 	.short	(.L_431 - .L_430)
.L_430:
        /*0004*/ 	.word	0x00000082


	//----- nvinfo : EIATTR_KPARAM_INFO
	.align		4
.L_431:
        /*0008*/ 	.byte	0x04, 0x17
        /*000a*/ 	.short	(.L_433 - .L_432)
.L_432:
        /*000c*/ 	.word	0x00000000
        /*0010*/ 	.short	0x0000
        /*0012*/ 	.short	0x0000
        /*0014*/ 	.byte	0x00, 0xf5, 0x21, 0x00


	//----- nvinfo : EIATTR_SPARSE_MMA_MASK
	.align		4
.L_433:
        /*0018*/ 	.byte	0x03, 0x50
        /*001a*/ 	.short	0x0000


	//----- nvinfo : EIATTR_MAXREG_COUNT
	.align		4
        /*001c*/ 	.byte	0x03, 0x1b
        /*001e*/ 	.short	0x00ff


	//----- nvinfo : EIATTR_MERCURY_ISA_VERSION
	.align		4
        /*0020*/ 	.byte	0x03, 0x5f
        /*0022*/ 	.short	0x0101


	//----- nvinfo : EIATTR_VRC_CTA_INIT_COUNT
	.align		4
        /*0024*/ 	.byte	0x02, 0x4a
	.zero		1
	.zero		1


	//----- nvinfo : EIATTR_EXIT_INSTR_OFFSETS
	.align		4
        /*0028*/ 	.byte	0x04, 0x1c
        /*002a*/ 	.short	(.L_435 - .L_434)


	//   ....[0]....
.L_434:
        /*002c*/ 	.word	0x00000080


	//----- nvinfo : EIATTR_MAX_THREADS
	.align		4
.L_435:
        /*0030*/ 	.byte	0x04, 0x05
        /*0032*/ 	.short	(.L_437 - .L_436)
.L_436:
        /*0034*/ 	.word	0x00000003
        /*0038*/ 	.word	0x00000001
        /*003c*/ 	.word	0x00000001


	//----- nvinfo : EIATTR_CBANK_PARAM_SIZE
	.align		4
.L_437:
        /*0040*/ 	.byte	0x03, 0x19
        /*0042*/ 	.short	0x0008


	//----- nvinfo : EIATTR_PARAM_CBANK
	.align		4
        /*0044*/ 	.byte	0x04, 0x0a
        /*0046*/ 	.short	(.L_439 - .L_438)
	.align		4
.L_438:
        /*0048*/ 	.word	index@(.nv.constant0.default_function_kernel_17)
        /*004c*/ 	.short	0x0380
        /*004e*/ 	.short	0x0008


	//----- nvinfo : EIATTR_SW_WAR
	.align		4
.L_439:
        /*0050*/ 	.byte	0x04, 0x36
        /*0052*/ 	.short	(.L_441 - .L_440)
.L_440:
        /*0054*/ 	.word	0x00000008
.L_441:


//--------------------- .nv.info.default_function_kernel_20 --------------------------
	.section	.nv.info.default_function_kernel_20,"",@"SHT_CUDA_INFO"
	.sectionflags	@""
	.align	4


	//----- nvinfo : EIATTR_CUDA_API_VERSION
	.align		4
        /*0000*/ 	.byte	0x04, 0x37
        /*0002*/ 	.short	(.L_443 - .L_442)
.L_442:
        /*0004*/ 	.word	0x00000082


	//----- nvinfo : EIATTR_KPARAM_INFO
	.align		4
.L_443:
        /*0008*/ 	.byte	0x04, 0x17
        /*000a*/ 	.short	(.L_445 - .L_444)
.L_444:
        /*000c*/ 	.word	0x00000000
        /*0010*/ 	.short	0x0001
        /*0012*/ 	.short	0x0008
        /*0014*/ 	.byte	0x00, 0xf5, 0x21, 0x00


	//----- nvinfo : EIATTR_KPARAM_INFO
	.align		4
.L_445:
        /*0018*/ 	.byte	0x04, 0x17
        /*001a*/ 	.short	(.L_447 - .L_446)
.L_446:
        /*001c*/ 	.word	0x00000000
        /*0020*/ 	.short	0x0000
        /*0022*/ 	.short	0x0000
        /*0024*/ 	.byte	0x00, 0xf5, 0x21, 0x00


	//----- nvinfo : EIATTR_SPARSE_MMA_MASK
	.align		4
.L_447:
        /*0028*/ 	.byte	0x03, 0x50
        /*002a*/ 	.short	0x0000


	//----- nvinfo : EIATTR_MAXREG_COUNT
	.align		4
        /*002c*/ 	.byte	0x03, 0x1b
        /*002e*/ 	.short	0x00ff


	//----- nvinfo : EIATTR_MERCURY_ISA_VERSION
	.align		4
        /*0030*/ 	.byte	0x03, 0x5f
        /*0032*/ 	.short	0x0101


	//----- nvinfo : EIATTR_VRC_CTA_INIT_COUNT
	.align		4
        /*0034*/ 	.byte	0x02, 0x4a
	.zero		1
	.zero		1


	//----- nvinfo : EIATTR_EXIT_INSTR_OFFSETS
	.align		4
        /*0038*/ 	.byte	0x04, 0x1c
        /*003a*/ 	.short	(.L_449 - .L_448)


	//   ....[0]....
.L_448:
        /*003c*/ 	.word	0x00000080


	//----- nvinfo : EIATTR_MAX_THREADS
	.align		4
.L_449:
        /*0040*/ 	.byte	0x04, 0x05
        /*0042*/ 	.short	(.L_451 - .L_450)
.L_450:
        /*0044*/ 	.word	0x00000003
        /*0048*/ 	.word	0x00000001
        /*004c*/ 	.word	0x00000001


	//----- nvinfo : EIATTR_CBANK_PARAM_SIZE
	.align		4
.L_451:
        /*0050*/ 	.byte	0x03, 0x19
        /*0052*/ 	.short	0x0010


	//----- nvinfo : EIATTR_PARAM_CBANK
	.align		4
        /*0054*/ 	.byte	0x04, 0x0a
        /*0056*/ 	.short	(.L_453 - .L_452)
	.align		4
.L_452:
        /*0058*/ 	.word	index@(.nv.constant0.default_function_kernel_20)
        /*005c*/ 	.short	0x0380
        /*005e*/ 	.short	0x0010


	//----- nvinfo : EIATTR_SW_WAR
	.align		4
.L_453:
        /*0060*/ 	.byte	0x04, 0x36
        /*0062*/ 	.short	(.L_455 - .L_454)
.L_454:
        /*0064*/ 	.word	0x00000008
.L_455:


//--------------------- .nv.info.default_function_kernel_23 --------------------------
	.section	.nv.info.default_function_kernel_23,"",@"SHT_CUDA_INFO"
	.sectionflags	@""
	.align	4


	//----- nvinfo : EIATTR_CUDA_API_VERSION
	.align		4
        /*0000*/ 	.byte	0x04, 0x37
        /*0002*/ 	.short	(.L_457 - .L_456)
.L_456:
        /*0004*/ 	.word	0x00000082


	//----- nvinfo : EIATTR_KPARAM_INFO
	.align		4
.L_457:
        /*0008*/ 	.byte	0x04, 0x17
        /*000a*/ 	.short	(.L_459 - .L_458)
.L_458:
        /*000c*/ 	.word	0x00000000
        /*0010*/ 	.short	0x0001
        /*0012*/ 	.short	0x0008
        /*0014*/ 	.byte	0x00, 0xf5, 0x21, 0x00


	//----- nvinfo : EIATTR_KPARAM_INFO
	.align		4
.L_459:
        /*0018*/ 	.byte	0x04, 0x17
        /*001a*/ 	.short	(.L_461 - .L_460)
.L_460:
        /*001c*/ 	.word	0x00000000
        /*0020*/ 	.short	0x0000
        /*0022*/ 	.short	0x0000
        /*0024*/ 	.byte	0x00, 0xf5, 0x21, 0x00


	//----- nvinfo : EIATTR_SPARSE_MMA_MASK
	.align		4
.L_461:
        /*0028*/ 	.byte	0x03, 0x50
        /*002a*/ 	.short	0x0000


	//----- nvinfo : EIATTR_MAXREG_COUNT
	.align		4
        /*002c*/ 	.byte	0x03, 0x1b
        /*002e*/ 	.short	0x0040


	//----- nvinfo : EIATTR_MERCURY_ISA_VERSION
	.align		4
        /*0030*/ 	.byte	0x03, 0x5f
        /*0032*/ 	.short	0x0101


	//----- nvinfo : EIATTR_VRC_CTA_INIT_COUNT
	.align		4
        /*0034*/ 	.byte	0x02, 0x4a
	.zero		1
	.zero		1


	//----- nvinfo : EIATTR_EXIT_INSTR_OFFSETS
	.align		4
        /*0038*/ 	.byte	0x04, 0x1c
        /*003a*/ 	.short	(.L_463 - .L_462)


	//   ....[0]....
.L_462:
        /*003c*/ 	.word	0x00000070


	//   ....[1]....
        /*0040*/ 	.word	0x00000160


	//----- nvinfo : EIATTR_MAX_THREADS
	.align		4
.L_463:
        /*0044*/ 	.byte	0x04, 0x05
        /*0046*/ 	.short	(.L_465 - .L_464)
.L_464:
        /*0048*/ 	.word	0x00000400
        /*004c*/ 	.word	0x00000001
        /*0050*/ 	.word	0x00000001


	//----- nvinfo : EIATTR_CBANK_PARAM_SIZE
	.align		4
.L_465:
        /*0054*/ 	.byte	0x03, 0x19
        /*0056*/ 	.short	0x0010


	//----- nvinfo : EIATTR_PARAM_CBANK
	.align		4
        /*0058*/ 	.byte	0x04, 0x0a
        /*005a*/ 	.short	(.L_467 - .L_466)
	.align		4
.L_466:
        /*005c*/ 	.word	index@(.nv.constant0.default_function_kernel_23)
        /*0060*/ 	.short	0x0380
        /*0062*/ 	.short	0x0010


	//----- nvinfo : EIATTR_SW_WAR
	.align		4
.L_467:
        /*0064*/ 	.byte	0x04, 0x36
        /*0066*/ 	.short	(.L_469 - .L_468)
.L_468:
        /*0068*/ 	.word	0x00000008
.L_469:


//--------------------- .nv.info.default_function_kernel_18 --------------------------
	.section	.nv.info.default_function_kernel_18,"",@"SHT_CUDA_INFO"
	.sectionflags	@""
	.align	4


	//----- nvinfo : EIATTR_CUDA_API_VERSION
	.align		4
        /*0000*/ 	.byte	0x04, 0x37
        /*0002*/ 	.short	(.L_471 - .L_470)
.L_470:
        /*0004*/ 	.word	0x00000082


	//----- nvinfo : EIATTR_KPARAM_INFO
	.align		4
.L_471:
        /*0008*/ 	.byte	0x04, 0x17
        /*000a*/ 	.short	(.L_473 - .L_472)
.L_472:
        /*000c*/ 	.word	0x00000000
        /*0010*/ 	.short	0x0000
        /*0012*/ 	.short	0x0000
        /*0014*/ 	.byte	0x00, 0xf5, 0x21, 0x00


	//----- nvinfo : EIATTR_SPARSE_MMA_MASK
	.align		4
.L_473:
        /*0018*/ 	.byte	0x03, 0x50
        /*001a*/ 	.short	0x0000


	//----- nvinfo : EIATTR_MAXREG_COUNT
	.align		4
        /*001c*/ 	.byte	0x03, 0x1b
        /*001e*/ 	.short	0x00ff


	//----- nvinfo : EIATTR_MERCURY_ISA_VERSION
	.align		4
        /*0020*/ 	.byte	0x03, 0x5f
        /*0022*/ 	.short	0x0101


	//----- nvinfo : EIATTR_VRC_CTA_INIT_COUNT
	.align		4
        /*0024*/ 	.byte	0x02, 0x4a
	.zero		1
	.zero		1


	//----- nvinfo : EIATTR_EXIT_INSTR_OFFSETS
	.align		4
        /*0028*/ 	.byte	0x04, 0x1c
        /*002a*/ 	.short	(.L_475 - .L_474)


	//   ....[0]....
.L_474:
        /*002c*/ 	.word	0x00000150


	//----- nvinfo : EIATTR_MAX_THREADS
	.align		4
.L_475:
        /*0030*/ 	.byte	0x04, 0x05
        /*0032*/ 	.short	(.L_477 - .L_476)
.L_476:
        /*0034*/ 	.word	0x00000003
        /*0038*/ 	.word	0x00000001
        /*003c*/ 	.word	0x00000001


	//----- nvinfo : EIATTR_CRS_STACK_SIZE
	.align		4
.L_477:
        /*0040*/ 	.byte	0x04, 0x1e
        /*0042*/ 	.short	(.L_479 - .L_478)
.L_478:
        /*0044*/ 	.word	0x00000000


	//----- nvinfo : EIATTR_CBANK_PARAM_SIZE
	.align		4
.L_479:
        /*0048*/ 	.byte	0x03, 0x19
        /*004a*/ 	.short	0x0008


	//----- nvinfo : EIATTR_PARAM_CBANK
	.align		4
        /*004c*/ 	.byte	0x04, 0x0a
        /*004e*/ 	.short	(.L_481 - .L_480)
	.align		4
.L_480:
        /*0050*/ 	.word	index@(.nv.constant0.default_function_kernel_18)
        /*0054*/ 	.short	0x0380
        /*0056*/ 	.short	0x0008


	//----- nvinfo : EIATTR_SW_WAR
	.align		4
.L_481:
        /*0058*/ 	.byte	0x04, 0x36
        /*005a*/ 	.short	(.L_483 - .L_482)
.L_482:
        /*005c*/ 	.word	0x00000008
.L_483:


//--------------------- .nv.info.default_function_kernel_15 --------------------------
	.section	.nv.info.default_function_kernel_15,"",@"SHT_CUDA_INFO"
	.sectionflags	@""
	.align	4


	//----- nvinfo : EIATTR_CUDA_API_VERSION
	.align		4
        /*0000*/ 	.byte	0x04, 0x37
        /*0002*/ 	.short	(.L_485 - .L_484)
.L_484:
        /*0004*/ 	.word	0x00000082


	//----- nvinfo : EIATTR_KPARAM_INFO
	.align		4
.L_485:
        /*0008*/ 	.byte	0x04, 0x17
        /*000a*/ 	.short	(.L_487 - .L_486)
.L_486:
        /*000c*/ 	.word	0x00000000
        /*0010*/ 	.short	0x0002
        /*0012*/ 	.short	0x0010
        /*0014*/ 	.byte	0x00, 0xf5, 0x21, 0x00


	//----- nvinfo : EIATTR_KPARAM_INFO
	.align		4
.L_487:
        /*0018*/ 	.byte	0x04, 0x17
        /*001a*/ 	.short	(.L_489 - .L_488)
.L_488:
        /*001c*/ 	.word	0x00000000
        /*0020*/ 	.short	0x0001
        /*0022*/ 	.short	0x0008
        /*0024*/ 	.byte	0x00, 0xf5, 0x21, 0x00


	//----- nvinfo : EIATTR_KPARAM_INFO
	.align		4
.L_489:
        /*0028*/ 	.byte	0x04, 0x17
        /*002a*/ 	.short	(.L_491 - .L_490)
.L_490:
        /*002c*/ 	.word	0x00000000
        /*0030*/ 	.short	0x0000
        /*0032*/ 	.short	0x0000
        /*0034*/ 	.byte	0x00, 0xf5, 0x21, 0x00


	//----- nvinfo : EIATTR_SPARSE_MMA_MASK
	.align		4
.L_491:
        /*0038*/ 	.byte	0x03, 0x50
        /*003a*/ 	.short	0x0000


	//----- nvinfo : EIATTR_MAXREG_COUNT
	.align		4
        /*003c*/ 	.byte	0x03, 0x1b
        /*003e*/ 	.short	0x0040


	//----- nvinfo : EIATTR_MERCURY_ISA_VERSION
	.align		4
        /*0040*/ 	.byte	0x03, 0x5f
        /*0042*/ 	.short	0x0101


	//----- nvinfo : EIATTR_VRC_CTA_INIT_COUNT
	.align		4
        /*0044*/ 	.byte	0x02, 0x4a
	.zero		1
	.zero		1


	//----- nvinfo : EIATTR_EXIT_INSTR_OFFSETS
	.align		4
        /*0048*/ 	.byte	0x04, 0x1c
        /*004a*/ 	.short	(.L_493 - .L_492)


	//   ....[0]....
.L_492:
        /*004c*/ 	.word	0x00000070


	//   ....[1]....
        /*0050*/ 	.word	0x00000180


	//----- nvinfo : EIATTR_MAX_THREADS
	.align		4
.L_493:
        /*0054*/ 	.byte	0x04, 0x05
        /*0056*/ 	.short	(.L_495 - .L_494)
.L_494:
        /*0058*/ 	.word	0x00000400
        /*005c*/ 	.word	0x00000001
        /*0060*/ 	.word	0x00000001


	//----- nvinfo : EIATTR_CBANK_PARAM_SIZE
	.align		4
.L_495:
        /*0064*/ 	.byte	0x03, 0x19
        /*0066*/ 	.short	0x0018


	//----- nvinfo : EIATTR_PARAM_CBANK
	.align		4
        /*0068*/ 	.byte	0x04, 0x0a
        /*006a*/ 	.short	(.L_497 - .L_496)
	.align		4
.L_496:
        /*006c*/ 	.word	index@(.nv.constant0.default_function_kernel_15)
        /*0070*/ 	.short	0x0380
        /*0072*/ 	.short	0x0018


	//----- nvinfo : EIATTR_SW_WAR
	.align		4
.L_497:
        /*0074*/ 	.byte	0x04, 0x36
        /*0076*/ 	.short	(.L_499 - .L_498)
.L_498:
        /*0078*/ 	.word	0x00000008
.L_499:


//--------------------- .nv.info.default_function_kernel_4 --------------------------
	.section	.nv.info.default_function_kernel_4,"",@"SHT_CUDA_INFO"
	.sectionflags	@""
	.align	4


	//----- nvinfo : EIATTR_CUDA_API_VERSION
	.align		4
        /*0000*/ 	.byte	0x04, 0x37
        /*0002*/ 	.short	(.L_501 - .L_500)
.L_500:
        /*0004*/ 	.word	0x00000082


	//----- nvinfo : EIATTR_KPARAM_INFO
	.align		4
.L_501:
        /*0008*/ 	.byte	0x04, 0x17
        /*000a*/ 	.short	(.L_503 - .L_502)
.L_502:
        /*000c*/ 	.word	0x00000000
        /*0010*/ 	.short	0x0001
        /*0012*/ 	.short	0x0008
        /*0014*/ 	.byte	0x00, 0xf5, 0x21, 0x00


	//----- nvinfo : EIATTR_KPARAM_INFO
	.align		4
.L_503:
        /*0018*/ 	.byte	0x04, 0x17
        /*001a*/ 	.short	(.L_505 - .L_504)
.L_504:
        /*001c*/ 	.word	0x00000000
        /*0020*/ 	.short	0x0000
        /*0022*/ 	.short	0x0000
        /*0024*/ 	.byte	0x00, 0xf5, 0x21, 0x00


	//----- nvinfo : EIATTR_SPARSE_MMA_MASK
	.align		4
.L_505:
        /*0028*/ 	.byte	0x03, 0x50
        /*002a*/ 	.short	0x0000


	//----- nvinfo : EIATTR_MAXREG_COUNT
	.align		4
        /*002c*/ 	.byte	0x03, 0x1b
        /*002e*/ 	.short	0x00ff


	//----- nvinfo : EIATTR_MERCURY_ISA_VERSION
	.align		4
        /*0030*/ 	.byte	0x03, 0x5f
        /*0032*/ 	.short	0x0101


	//----- nvinfo : EIATTR_VRC_CTA_INIT_COUNT
	.align		4
        /*0034*/ 	.byte	0x02, 0x4a
	.zero		1
	.zero		1


	//----- nvinfo : EIATTR_EXIT_INSTR_OFFSETS
	.align		4
        /*0038*/ 	.byte	0x04, 0x1c
        /*003a*/ 	.short	(.L_507 - .L_506)


	//   ....[0]....
.L_506:
        /*003c*/ 	.word	0x00000090


	//----- nvinfo : EIATTR_MAX_THREADS
	.align		4
.L_507:
        /*0040*/ 	.byte	0x04, 0x05
        /*0042*/ 	.short	(.L_509 - .L_508)
.L_508:
        /*0044*/ 	.word	0x00000003
        /*0048*/ 	.word	0x00000001
        /*004c*/ 	.word	0x00000001


	//----- nvinfo : EIATTR_CBANK_PARAM_SIZE
	.align		4
.L_509:
        /*0050*/ 	.byte	0x03, 0x19
        /*0052*/ 	.short	0x0010


	//----- nvinfo : EIATTR_PARAM_CBANK
	.align		4
        /*0054*/ 	.byte	0x04, 0x0a
        /*0056*/ 	.short	(.L_511 - .L_510)
	.align		4
.L_510:
        /*0058*/ 	.word	index@(.nv.constant0.default_function_kernel_4)
        /*005c*/ 	.short	0x0380
        /*005e*/ 	.short	0x0010


	//----- nvinfo : EIATTR_SW_WAR
	.align		4
.L_511:
        /*0060*/ 	.byte	0x04, 0x36
        /*0062*/ 	.short	(.L_513 - .L_512)
.L_512:
        /*0064*/ 	.word	0x00000008
.L_513:


//--------------------- .nv.callgraph             --------------------------
	.section	.nv.callgraph,"",@"SHT_CUDA_CALLGRAPH"
	.align	4
	.sectionentsize	8
	.align		4
        /*0000*/ 	.word	0x00000000
	.align		4
        /*0004*/ 	.word	0xffffffff
	.align		4
        /*0008*/ 	.word	0x00000000
	.align		4
        /*000c*/ 	.word	0xfffffffe
	.align		4
        /*0010*/ 	.word	0x00000000
	.align		4
        /*0014*/ 	.word	0xfffffffd
	.align		4
        /*0018*/ 	.word	0x00000000
	.align		4
        /*001c*/ 	.word	0xfffffffc


//--------------------- .text.default_function_kernel_3 --------------------------
	.section	.text.default_function_kernel_3,"ax",@progbits
	.align	128
        .global         default_function_kernel_3
        .type           default_function_kernel_3,@function
        .size           default_function_kernel_3,(.L_x_65 - default_function_kernel_3)
        .other          default_function_kernel_3,@"STO_CUDA_ENTRY STV_DEFAULT"
default_function_kernel_3:
.text.default_function_kernel_3:
[----:B------:R-:W-:Y:S01]  /*0000*/  LDC R1, c[0x0][0x37c] ;  /* 0x0000df00ff017b82 */ /* 0x000fe20000000800 */
[----:B------:R-:W0:Y:S07]  /*0010*/  S2R R7, SR_TID.X ;  /* 0x0000000000077919 */ /* 0x000e2e0000002100 */
[----:B------:R-:W1:Y:S02]  /*0020*/  S2UR UR5, SR_CTAID.X ;  /* 0x00000000000579c3 */ /* 0x000e640000002500 */
[----:B-1----:R-:W-:Y:S01]  /*0030*/  USHF.L.U32 UR4, UR5, 0x8, URZ ;  /* 0x0000000805047899 */ /* 0x002fe200080006ff */
[----:B0-----:R-:W-:-:S05]  /*0040*/  SHF.R.U32.HI R0, RZ, 0x2, R7 ;  /* 0x00000002ff007819 */ /* 0x001fca0000011607 */
[----:B------:R-:W-:-:S04]  /*0050*/  LOP3.LUT R0, R0, UR4, RZ, 0xfc, !PT ;  /* 0x0000000400007c12 */ /* 0x000fc8000f8efcff */
[----:B------:R-:W-:-:S13]  /*0060*/  ISETP.GT.U32.AND P0, PT, R0, 0x2e82, PT ;  /* 0x00002e820000780c */ /* 0x000fda0003f04070 */
[----:B------:R-:W-:Y:S05]  /*0070*/  @P0 EXIT ;  /* 0x000000000000094d */ /* 0x000fea0003800000 */
[----:B------:R-:W0:Y:S01]  /*0080*/  LDC.64 R4, c[0x0][0x380] ;  /* 0x0000e000ff047b82 */ /* 0x000e220000000a00 */
[----:B------:R-:W-:Y:S01]  /*0090*/  LOP3.LUT R0, R0, 0xffff, RZ, 0xc0, !PT ;  /* 0x0000ffff00007812 */ /* 0x000fe200078ec0ff */
[----:B------:R-:W1:Y:S01]  /*00a0*/  LDCU.64 UR6, c[0x0][0x358] ;  /* 0x00006b00ff0677ac */ /* 0x000e620008000a00 */
[----:B------:R-:W-:-:S03]  /*00b0*/  USHF.L.U32 UR4, UR5, 0xa, URZ ;  /* 0x0000000a05047899 */ /* 0x000fc600080006ff */
[----:B------:R-:W-:Y:S02]  /*00c0*/  IMAD R0, R0, 0x8419, RZ ;  /* 0x0000841900007824 */ /* 0x000fe400078e02ff */
[----:B------:R-:W2:Y:S03]  /*00d0*/  LDC.64 R2, c[0x0][0x388] ;  /* 0x0000e200ff027b82 */ /* 0x000ea60000000a00 */
[----:B------:R-:W-:Y:S02]  /*00e0*/  SHF.R.U32.HI R9, RZ, 0x1b, R0 ;  /* 0x0000001bff097819 */ /* 0x000fe40000011600 */
[----:B------:R-:W-:-:S03]  /*00f0*/  LOP3.LUT R7, R7, UR4, RZ, 0xfc, !PT ;  /* 0x0000000407077c12 */ /* 0x000fc6000f8efcff */
[----:B0-----:R-:W-:-:S06]  /*0100*/  IMAD.WIDE.U32 R4, R9, 0x4, R4 ;  /* 0x0000000409047825 */ /* 0x001fcc00078e0004 */
[----:B-1----:R-:W3:Y:S01]  /*0110*/  LDG.E.CONSTANT R5, desc[UR6][R4.64] ;  /* 0x0000000604057981 */ /* 0x002ee2000c1e9900 */
[----:B--2---:R-:W-:-:S05]  /*0120*/  IMAD.WIDE.U32 R2, R7, 0x4, R2 ;  /* 0x0000000407027825 */ /* 0x004fca00078e0002 */
[----:B------:R-:W3:Y:S02]  /*0130*/  LDG.E R0, desc[UR6][R2.64] ;  /* 0x0000000602007981 */ /* 0x000ee4000c1e1900 */
[----:B---3--:R-:W-:-:S05]  /*0140*/  FADD R7, R0, -R5 ;  /* 0x8000000500077221 */ /* 0x008fca0000000000 */
[----:B------:R-:W-:Y:S01]  /*0150*/  STG.E desc[UR6][R2.64], R7 ;  /* 0x0000000702007986 */ /* 0x000fe2000c101906 */
[----:B------:R-:W-:Y:S05]  /*0160*/  EXIT ;  /* 0x000000000000794d */ /* 0x000fea0003800000 */
.L_x_0:
[----:B------:R-:W-:-:S00]  /*0170*/  BRA `(.L_x_0) ;  /* 0xfffffffc00fc7947 */ /* 0x000fc0000383ffff */
[----:B------:R-:W-:-:S00]  /*0180*/  NOP ;  /* 0x0000000000007918 */ /* 0x000fc00000000000 */
[----:B------:R-:W-:-:S00]  /*0190*/  NOP ;  /* 0x0000000000007918 */ /* 0x000fc00000000000 */
[----:B------:R-:W-:-:S00]  /*01a0*/  NOP ;  /* 0x0000000000007918 */ /* 0x000fc00000000000 */
[----:B------:R-:W-:-:S00]  /*01b0*/  NOP ;  /* 0x0000000000007918 */ /* 0x000fc00000000000 */
[----:B------:R-:W-:-:S00]  /*01c0*/  NOP ;  /* 0x0000000000007918 */ /* 0x000fc00000000000 */
[----:B------:R-:W-:-:S00]  /*01d0*/  NOP ;  /* 0x0000000000007918 */ /* 0x000fc00000000000 */
[----:B------:R-:W-:-:S00]  /*01e0*/  NOP ;  /* 0x0000000000007918 */ /* 0x000fc00000000000 */
[----:B------:R-:W-:-:S00]  /*01f0*/  NOP ;  /* 0x0000000000007918 */ /* 0x000fc00000000000 */
.L_x_65:


//--------------------- .text.default_function_kernel_1 --------------------------
	.section	.text.default_function_kernel_1,"ax",@progbits
	.align	128
        .global         default_function_kernel_1
        .type           default_function_kernel_1,@function
        .size           default_function_kernel_1,(.L_x_66 - default_function_kernel_1)
        .other          default_function_kernel_1,@"STO_CUDA_ENTRY STV_DEFAULT"
default_function_kernel_1:
.text.default_function_kernel_1:
[----:B------:R-:W-:Y:S01]  /*0000*/  LDC R1, c[0x0][0x37c] ;  /* 0x0000df00ff017b82 */ /* 0x000fe20000000800 */
[----:B------:R-:W0:Y:S01]  /*0010*/  S2R R5, SR_TID.X ;  /* 0x0000000000057919 */ /* 0x000e220000002100 */
[----:B------:R-:W1:Y:S01]  /*0020*/  LDCU.64 UR4, c[0x0][0x358] ;  /* 0x00006b00ff0477ac */ /* 0x000e620008000a00 */
[----:B------:R-:W-:Y:S01]  /*0030*/  BSSY.RECONVERGENT B0, `(.L_x_1) ;  /* 0x0000040000007945 */ /* 0x000fe20003800200 */
[----:B------:R-:W2:Y:S01]  /*0040*/  S2R R6, SR_CTAID.X ;  /* 0x0000000000067919 */ /* 0x000ea20000002500 */
[----:B0-----:R-:W-:Y:S02]  /*0050*/  SHF.R.U32.HI R3, RZ, 0x1, R5 ;  /* 0x00000001ff037819 */ /* 0x001fe40000011605 */
[----:B--2---:R-:W-:-:S04]  /*0060*/  SHF.L.U32 R0, R6, 0x9, RZ ;  /* 0x0000000906007819 */ /* 0x004fc800000006ff */
[----:B------:R-:W-:Y:S02]  /*0070*/  LOP3.LUT R4, R0, R3, RZ, 0xfc, !PT ;  /* 0x0000000300047212 */ /* 0x000fe400078efcff */
[----:B------:R-:W-:-:S03]  /*0080*/  SHF.L.U32 R0, R6, 0xa, RZ ;  /* 0x0000000a06007819 */ /* 0x000fc600000006ff */
[----:B------:R-:W-:Y:S01]  /*0090*/  IMAD.HI.U32 R2, R4, -0x7be77d73, RZ ;  /* 0x8418828d04027827 */ /* 0x000fe200078e00ff */
[----:B------:R-:W-:Y:S02]  /*00a0*/  LOP3.LUT R7, R0, R5, RZ, 0xfc, !PT ;  /* 0x0000000500077212 */ /* 0x000fe400078efcff */
[----:B------:R-:W-:Y:S02]  /*00b0*/  SHF.R.U32.HI R5, RZ, 0x2, R5 ;  /* 0x00000002ff057819 */ /* 0x000fe40000011605 */
[----:B------:R-:W-:Y:S02]  /*00c0*/  SHF.R.U32.HI R9, RZ, 0xc, R2 ;  /* 0x0000000cff097819 */ /* 0x000fe40000011602 */
[----:B------:R-:W0:Y:S01]  /*00d0*/  LDC.64 R2, c[0x0][0x380] ;  /* 0x0000e000ff027b82 */ /* 0x000e220000000a00 */
[C---:B------:R-:W-:Y:S01]  /*00e0*/  SHF.L.U32 R0, R6.reuse, 0x8, RZ ;  /* 0x0000000806007819 */ /* 0x040fe200000006ff */
[----:B------:R-:W-:Y:S02]  /*00f0*/  IMAD R6, R6, -0x3f0, R7 ;  /* 0xfffffc1006067824 */ /* 0x000fe400078e0207 */
[----:B------:R-:W-:Y:S01]  /*0100*/  IMAD R9, R9, -0x1f02, R4 ;  /* 0xffffe0fe09097824 */ /* 0x000fe200078e0204 */
[----:B------:R-:W-:-:S02]  /*0110*/  LOP3.LUT R0, R0, R5, RZ, 0xfc, !PT ;  /* 0x0000000500007212 */ /* 0x000fc400078efcff */
[----:B------:R-:W-:Y:S01]  /*0120*/  SHF.R.U32.HI R8, RZ, 0x1, R6 ;  /* 0x00000001ff087819 */ /* 0x000fe20000011606 */
[----:B------:R-:W2:Y:S01]  /*0130*/  LDC.64 R4, c[0x0][0x390] ;  /* 0x0000e400ff047b82 */ /* 0x000ea20000000a00 */
[C---:B------:R-:W-:Y:S02]  /*0140*/  ISETP.GT.U32.AND P0, PT, R0.reuse, 0x2e82, PT ;  /* 0x00002e820000780c */ /* 0x040fe40003f04070 */
[----:B------:R-:W-:Y:S01]  /*0150*/  LOP3.LUT R10, R0, 0xffff, RZ, 0xc0, !PT ;  /* 0x0000ffff000a7812 */ /* 0x000fe200078ec0ff */
[----:B------:R-:W-:Y:S01]  /*0160*/  IMAD.HI.U32 R8, R8, -0x7df7df7d, RZ ;  /* 0x8208208308087827 */ /* 0x000fe200078e00ff */
[----:B------:R-:W-:-:S03]  /*0170*/  LOP3.LUT R9, R9, 0xffff, RZ, 0xc0, !PT ;  /* 0x0000ffff09097812 */ /* 0x000fc600078ec0ff */
[----:B------:R-:W-:Y:S02]  /*0180*/  IMAD R10, R10, 0x8419, RZ ;  /* 0x000084190a0a7824 */ /* 0x000fe400078e02ff */
[----:B------:R-:W-:Y:S01]  /*0190*/  IMAD R11, R9, 0x2083, RZ ;  /* 0x00002083090b7824 */ /* 0x000fe200078e02ff */
[----:B------:R-:W-:Y:S02]  /*01a0*/  SHF.R.U32.HI R9, RZ, 0x5, R8 ;  /* 0x00000005ff097819 */ /* 0x000fe40000011608 */
[----:B------:R-:W-:Y:S02]  /*01b0*/  SHF.R.U32.HI R0, RZ, 0x1b, R10 ;  /* 0x0000001bff007819 */ /* 0x000fe4000001160a */
[----:B------:R-:W-:Y:S01]  /*01c0*/  SHF.R.U32.HI R8, RZ, 0x10, R11 ;  /* 0x00000010ff087819 */ /* 0x000fe2000001160b */
[----:B0-----:R-:W-:-:S03]  /*01d0*/  IMAD.WIDE.U32 R2, R7, 0x4, R2 ;  /* 0x0000000407027825 */ /* 0x001fc600078e0002 */
[----:B------:R-:W-:Y:S01]  /*01e0*/  SHF.L.U32 R8, R8, 0x4, RZ ;  /* 0x0000000408087819 */ /* 0x000fe200000006ff */
[----:B------:R-:W-:Y:S01]  /*01f0*/  IMAD R9, R9, -0x7e, R6 ;  /* 0xffffff8209097824 */ /* 0x000fe200078e0206 */
[----:B-1----:R0:W-:Y:S01]  /*0200*/  @!P0 STG.E desc[UR4][R2.64], RZ ;  /* 0x000000ff02008986 */ /* 0x0021e2000c101904 */
[C---:B------:R-:W-:Y:S01]  /*0210*/  SHF.L.U32 R6, R0.reuse, 0xe, RZ ;  /* 0x0000000e00067819 */ /* 0x040fe200000006ff */
[----:B------:R-:W-:-:S03]  /*0220*/  IMAD R7, R0, 0x1b, RZ ;  /* 0x0000001b00077824 */ /* 0x000fc600078e02ff */
[----:B------:R-:W-:Y:S01]  /*0230*/  LOP3.LUT R0, R6, R9, RZ, 0xfc, !PT ;  /* 0x0000000906007212 */ /* 0x000fe200078efcff */
[----:B--2---:R-:W-:Y:S01]  /*0240*/  IMAD.WIDE.U32 R4, R7, 0x4, R4 ;  /* 0x0000000407047825 */ /* 0x004fe200078e0004 */
[----:B------:R-:W-:-:S04]  /*0250*/  LOP3.LUT R9, R8, 0x7f80, RZ, 0xc0, !PT ;  /* 0x00007f8008097812 */ /* 0x000fc800078ec0ff */
[----:B------:R-:W-:Y:S01]  /*0260*/  IADD3 R0, PT, PT, R0, R9, RZ ;  /* 0x0000000900007210 */ /* 0x000fe20007ffe0ff */
[----:B0-----:R-:W-:Y:S06]  /*0270*/  @P0 BRA `(.L_x_2) ;  /* 0x00000000006c0947 */ /* 0x001fec0003800000 */
[----:B------:R-:W0:Y:S01]  /*0280*/  LDC.64 R6, c[0x0][0x388] ;  /* 0x0000e200ff067b82 */ /* 0x000e220000000a00 */
[----:B------:R-:W2:Y:S04]  /*0290*/  LDG.E R17, desc[UR4][R2.64] ;  /* 0x0000000402117981 */ /* 0x000ea8000c1e1900 */
[----:B------:R-:W2:Y:S03]  /*02a0*/  LDG.E.CONSTANT R11, desc[UR4][R4.64] ;  /* 0x00000004040b7981 */ /* 0x000ea6000c1e9900 */
[----:B------:R-:W1:Y:S01]  /*02b0*/  LDC.64 R8, c[0x0][0x388] ;  /* 0x0000e200ff087b82 */ /* 0x000e620000000a00 */
[----:B------:R-:W3:Y:S04]  /*02c0*/  LDG.E.CONSTANT R12, desc[UR4][R4.64+0x4] ;  /* 0x00000404040c7981 */ /* 0x000ee8000c1e9900 */
[----:B------:R-:W4:Y:S01]  /*02d0*/  LDG.E.CONSTANT R14, desc[UR4][R4.64+0x8] ;  /* 0x00000804040e7981 */ /* 0x000f22000c1e9900 */
[----:B0-----:R-:W-:-:S05]  /*02e0*/  IMAD.WIDE.U32 R6, R0, 0x4, R6 ;  /* 0x0000000400067825 */ /* 0x001fca00078e0006 */
[----:B------:R-:W2:Y:S04]  /*02f0*/  LDG.E.CONSTANT R10, desc[UR4][R6.64] ;  /* 0x00000004060a7981 */ /* 0x000ea8000c1e9900 */
[----:B------:R-:W3:Y:S04]  /*0300*/  LDG.E.CONSTANT R13, desc[UR4][R6.64+0x4] ;  /* 0x00000404060d7981 */ /* 0x000ee8000c1e9900 */
[----:B------:R-:W4:Y:S04]  /*0310*/  LDG.E.CONSTANT R15, desc[UR4][R6.64+0x8] ;  /* 0x00000804060f7981 */ /* 0x000f28000c1e9900 */
[----:B------:R-:W5:Y:S01]  /*0320*/  LDG.E.CONSTANT R6, desc[UR4][R4.64+0x10] ;  /* 0x0000100404067981 */ /* 0x000f62000c1e9900 */
[----:B--2---:R-:W-:Y:S01]  /*0330*/  FFMA R10, R10, R11, R17 ;  /* 0x0000000b0a0a7223 */ /* 0x004fe20000000011 */
[----:B------:R-:W-:-:S03]  /*0340*/  IADD3 R11, PT, PT, R0, 0x80, RZ ;  /* 0x00000080000b7810 */ /* 0x000fc60007ffe0ff */
[----:B---3--:R-:W-:Y:S02]  /*0350*/  FFMA R10, R13, R12, R10 ;  /* 0x0000000c0d0a7223 */ /* 0x008fe4000000000a */
[----:B-1----:R-:W-:Y:S01]  /*0360*/  IMAD.WIDE.U32 R8, R11, 0x4, R8 ;  /* 0x000000040b087825 */ /* 0x002fe200078e0008 */
[----:B------:R-:W2:Y:S03]  /*0370*/  LDG.E.CONSTANT R12, desc[UR4][R4.64+0x14] ;  /* 0x00001404040c7981 */ /* 0x000ea6000c1e9900 */
[----:B----4-:R-:W-:Y:S01]  /*0380*/  FFMA R15, R15, R14, R10 ;  /* 0x0000000e0f0f7223 */ /* 0x010fe2000000000a */
[----:B------:R-:W3:Y:S04]  /*0390*/  LDG.E.CONSTANT R11, desc[UR4][R4.64+0xc] ;  /* 0x00000c04040b7981 */ /* 0x000ee8000c1e9900 */
[----:B------:R0:W-:Y:S04]  /*03a0*/  STG.E desc[UR4][R2.64], R15 ;  /* 0x0000000f02007986 */ /* 0x0001e8000c101904 */
[----:B------:R-:W3:Y:S04]  /*03b0*/  LDG.E.CONSTANT R10, desc[UR4][R8.64] ;  /* 0x00000004080a7981 */ /* 0x000ee8000c1e9900 */
[----:B------:R-:W3:Y:S04]  /*03c0*/  LDG.E R17, desc[UR4][R2.64] ;  /* 0x0000000402117981 */ /* 0x000ee8000c1e1900 */
[----:B------:R-:W5:Y:S04]  /*03d0*/  LDG.E.CONSTANT R7, desc[UR4][R8.64+0x4] ;  /* 0x0000040408077981 */ /* 0x000f68000c1e9900 */
[----:B------:R-:W2:Y:S01]  /*03e0*/  LDG.E.CONSTANT R13, desc[UR4][R8.64+0x8] ;  /* 0x00000804080d7981 */ /* 0x000ea2000c1e9900 */
[----:B---3--:R-:W-:-:S04]  /*03f0*/  FFMA R10, R10, R11, R17 ;  /* 0x0000000b0a0a7223 */ /* 0x008fc80000000011 */
[----:B-----5:R-:W-:-:S04]  /*0400*/  FFMA R6, R7, R6, R10 ;  /* 0x0000000607067223 */ /* 0x020fc8000000000a */
[----:B--2---:R-:W-:-:S05]  /*0410*/  FFMA R13, R13, R12, R6 ;  /* 0x0000000c0d0d7223 */ /* 0x004fca0000000006 */
[----:B------:R0:W-:Y:S02]  /*0420*/  STG.E desc[UR4][R2.64], R13 ;  /* 0x0000000d02007986 */ /* 0x0001e4000c101904 */
.L_x_2:
[----:B------:R-:W-:Y:S05]  /*0430*/  BSYNC.RECONVERGENT B0 ;  /* 0x0000000000007941 */ /* 0x000fea0003800200 */
.L_x_1:
[----:B------:R-:W-:Y:S05]  /*0440*/  @P0 EXIT ;  /* 0x000000000000094d */ /* 0x000fea0003800000 */
[----:B------:R-:W1:Y:S01]  /*0450*/  LDC.64 R6, c[0x0][0x388] ;  /* 0x0000e200ff067b82 */ /* 0x000e620000000a00 */
[----:B------:R-:W-:Y:S01]  /*0460*/  IADD3 R9, PT, PT, R0, 0x100, RZ ;  /* 0x0000010000097810 */ /* 0x000fe20007ffe0ff */
[----:B0-----:R-:W2:Y:S04]  /*0470*/  LDG.E R15, desc[UR4][R2.64] ;  /* 0x00000004020f7981 */ /* 0x001ea8000c1e1900 */
[----:B------:R-:W3:Y:S04]  /*0480*/  LDG.E.CONSTANT R8, desc[UR4][R4.64+0x1c] ;  /* 0x00001c0404087981 */ /* 0x000ee8000c1e9900 */
[----:B------:R-:W4:Y:S01]  /*0490*/  LDG.E.CONSTANT R10, desc[UR4][R4.64+0x20] ;  /* 0x00002004040a7981 */ /* 0x000f22000c1e9900 */
[----:B-1----:R-:W-:-:S03]  /*04a0*/  IMAD.WIDE.U32 R6, R9, 0x4, R6 ;  /* 0x0000000409067825 */ /* 0x002fc600078e0006 */
[----:B------:R-:W2:Y:S04]  /*04b0*/  LDG.E.CONSTANT R9, desc[UR4][R4.64+0x18] ;  /* 0x0000180404097981 */ /* 0x000ea8000c1e9900 */
[----:B------:R-:W2:Y:S04]  /*04c0*/  LDG.E.CONSTANT R0, desc[UR4][R6.64] ;  /* 0x0000000406007981 */ /* 0x000ea8000c1e9900 */
[----:B------:R-:W3:Y:S04]  /*04d0*/  LDG.E.CONSTANT R11, desc[UR4][R6.64+0x4] ;  /* 0x00000404060b7981 */ /* 0x000ee8000c1e9900 */
[----:B------:R-:W4:Y:S01]  /*04e0*/  LDG.E.CONSTANT R13, desc[UR4][R6.64+0x8] ;  /* 0x00000804060d7981 */ /* 0x000f22000c1e9900 */
[----:B--2---:R-:W-:-:S04]  /*04f0*/  FFMA R0, R0, R9, R15 ;  /* 0x0000000900007223 */ /* 0x004fc8000000000f */
[----:B---3--:R-:W-:-:S04]  /*0500*/  FFMA R0, R11, R8, R0 ;  /* 0x000000080b007223 */ /* 0x008fc80000000000 */
[----:B----4-:R-:W-:-:S05]  /*0510*/  FFMA R13, R13, R10, R0 ;  /* 0x0000000a0d0d7223 */ /* 0x010fca0000000000 */
[----:B------:R-:W-:Y:S01]  /*0520*/  STG.E desc[UR4][R2.64], R13 ;  /* 0x0000000d02007986 */ /* 0x000fe2000c101904 */
[----:B------:R-:W-:Y:S05]  /*0530*/  EXIT ;  /* 0x000000000000794d */ /* 0x000fea0003800000 */
.L_x_3:
        /* <DEDUP_REMOVED lines=12> */
.L_x_66:


//--------------------- .text.default_function_kernel_24 --------------------------
	.section	.text.default_function_kernel_24,"ax",@progbits
	.align	128
        .global         default_function_kernel_24
        .type           default_function_kernel_24,@function
        .size           default_function_kernel_24,(.L_x_67 - default_function_kernel_24)
        .other          default_function_kernel_24,@"STO_CUDA_ENTRY STV_DEFAULT"
default_function_kernel_24:
.text.default_function_kernel_24:
        /* <DEDUP_REMOVED lines=9> */
[----:B------:R-:W1:Y:S01]  /*0090*/  LDCU.64 UR6, c[0x0][0x358] ;  /* 0x00006b00ff0677ac */ /* 0x000e620008000a00 */
[----:B------:R-:W-:-:S06]  /*00a0*/  USHF.L.U32 UR4, UR5, 0xa, URZ ;  /* 0x0000000a05047899 */ /* 0x000fcc00080006ff */
[----:B------:R-:W2:Y:S01]  /*00b0*/  LDC.64 R4, c[0x0][0x380] ;  /* 0x0000e000ff047b82 */ /* 0x000ea20000000a00 */
[----:B------:R-:W-:-:S05]  /*00c0*/  LOP3.LUT R7, R7, UR4, RZ, 0xfc, !PT ;  /* 0x0000000407077c12 */ /* 0x000fca000f8efcff */
[----:B0-----:R-:W-:-:S06]  /*00d0*/  IMAD.WIDE.U32 R2, R7, 0x4, R2 ;  /* 0x0000000407027825 */ /* 0x001fcc00078e0002 */
[----:B-1----:R-:W3:Y:S01]  /*00e0*/  LDG.E.CONSTANT R2, desc[UR6][R2.64] ;  /* 0x0000000602027981 */ /* 0x002ee2000c1e9900 */
[----:B--2---:R-:W-:Y:S01]  /*00f0*/  IMAD.WIDE.U32 R4, R7, 0x4, R4 ;  /* 0x0000000407047825 */ /* 0x004fe200078e0004 */
[----:B---3--:R-:W-:-:S05]  /*0100*/  FMNMX R7, RZ, R2, !PT ;  /* 0x00000002ff077209 */ /* 0x008fca0007800000 */
[----:B------:R-:W-:Y:S01]  /*0110*/  STG.E desc[UR6][R4.64], R7 ;  /* 0x0000000704007986 */ /* 0x000fe2000c101906 */
[----:B------:R-:W-:Y:S05]  /*0120*/  EXIT ;  /* 0x000000000000794d */ /* 0x000fea0003800000 */
.L_x_4:
        /* <DEDUP_REMOVED lines=13> */
.L_x_67:


//--------------------- .text.default_function_kernel_16 --------------------------
	.section	.text.default_function_kernel_16,"ax",@progbits
	.align	128
        .global         default_function_kernel_16
        .type           default_function_kernel_16,@function
        .size           default_function_kernel_16,(.L_x_68 - default_function_kernel_16)
        .other          default_function_kernel_16,@"STO_CUDA_ENTRY STV_DEFAULT"
default_function_kernel_16:
.text.default_function_kernel_16:
[----:B------:R-:W-:Y:S01]  /*0000*/  LDC R1, c[0x0][0x37c] ;  /* 0x0000df00ff017b82 */ /* 0x000fe20000000800 */
[----:B------:R-:W0:Y:S07]  /*0010*/  S2R R7, SR_TID.X ;  /* 0x0000000000077919 */ /* 0x000e2e0000002100 */
[----:B------:R-:W0:Y:S01]  /*0020*/  LDC.64 R2, c[0x0][0x388] ;  /* 0x0000e200ff027b82 */ /* 0x000e220000000a00 */
[----:B------:R-:W1:Y:S07]  /*0030*/  LDCU.64 UR4, c[0x0][0x358] ;  /* 0x00006b00ff0477ac */ /* 0x000e6e0008000a00 */
[----:B------:R-:W2:Y:S01]  /*0040*/  LDC.64 R4, c[0x0][0x380] ;  /* 0x0000e000ff047b82 */ /* 0x000ea20000000a00 */
[----:B0-----:R-:W-:-:S06]  /*0050*/  IMAD.WIDE.U32 R2, R7, 0x4, R2 ;  /* 0x0000000407027825 */ /* 0x001fcc00078e0002 */
[----:B-1----:R-:W3:Y:S01]  /*0060*/  LDG.E.CONSTANT R3, desc[UR4][R2.64] ;  /* 0x0000000402037981 */ /* 0x002ee2000c1e9900 */
[----:B--2---:R-:W-:-:S05]  /*0070*/  IMAD.WIDE.U32 R4, R7, 0x4, R4 ;  /* 0x0000000407047825 */ /* 0x004fca00078e0004 */
[----:B---3--:R-:W-:Y:S01]  /*0080*/  STG.E desc[UR4][R4.64], R3 ;  /* 0x0000000304007986 */ /* 0x008fe2000c101904 */
[----:B------:R-:W-:Y:S05]  /*0090*/  EXIT ;  /* 0x000000000000794d */ /* 0x000fea0003800000 */
.L_x_5:
        /* <DEDUP_REMOVED lines=14> */
.L_x_68:


//--------------------- .text.default_function_kernel --------------------------
	.section	.text.default_function_kernel,"ax",@progbits
	.align	128
        .global         default_function_kernel
        .type           default_function_kernel,@function
        .size           default_function_kernel,(.L_x_69 - default_function_kernel)
        .other          default_function_kernel,@"STO_CUDA_ENTRY STV_DEFAULT"
default_function_kernel:
.text.default_function_kernel:
[----:B------:R-:W-:Y:S01]  /*0000*/  LDC R1, c[0x0][0x37c] ;  /* 0x0000df00ff017b82 */ /* 0x000fe20000000800 */
[----:B------:R-:W0:Y:S07]  /*0010*/  S2R R7, SR_TID.X ;  /* 0x0000000000077919 */ /* 0x000e2e0000002100 */
[----:B------:R-:W1:Y:S01]  /*0020*/  S2UR UR4, SR_CTAID.X ;  /* 0x00000000000479c3 */ /* 0x000e620000002500 */
[----:B------:R-:W2:Y:S07]  /*0030*/  LDCU.64 UR6, c[0x0][0x358] ;  /* 0x00006b00ff0677ac */ /* 0x000eae0008000a00 */
[----:B------:R-:W3:Y:S08]  /*0040*/  LDC.64 R2, c[0x0][0x388] ;  /* 0x0000e200ff027b82 */ /* 0x000ef00000000a00 */
[----:B------:R-:W4:Y:S01]  /*0050*/  LDC.64 R4, c[0x0][0x380] ;  /* 0x0000e000ff047b82 */ /* 0x000f220000000a00 */
[----:B-1----:R-:W-:-:S06]  /*0060*/  USHF.L.U32 UR4, UR4, 0xa, URZ ;  /* 0x0000000a04047899 */ /* 0x002fcc00080006ff */
[----:B0-----:R-:W-:-:S05]  /*0070*/  LOP3.LUT R7, R7, UR4, RZ, 0xfc, !PT ;  /* 0x0000000407077c12 */ /* 0x001fca000f8efcff */
[----:B---3--:R-:W-:-:S06]  /*0080*/  IMAD.WIDE.U32 R2, R7, 0x4, R2 ;  /* 0x0000000407027825 */ /* 0x008fcc00078e0002 */
[----:B--2---:R-:W2:Y:S01]  /*0090*/  LDG.E.CONSTANT R3, desc[UR6][R2.64] ;  /* 0x0000000602037981 */ /* 0x004ea2000c1e9900 */
[----:B----4-:R-:W-:-:S05]  /*00a0*/  IMAD.WIDE.U32 R4, R7, 0x4, R4 ;  /* 0x0000000407047825 */ /* 0x010fca00078e0004 */
[----:B--2---:R-:W-:Y:S01]  /*00b0*/  STG.E desc[UR6][R4.64], R3 ;  /* 0x0000000304007986 */ /* 0x004fe2000c101906 */
[----:B------:R-:W-:Y:S05]  /*00c0*/  EXIT ;  /* 0x000000000000794d */ /* 0x000fea0003800000 */
.L_x_6:
        /* <DEDUP_REMOVED lines=11> */
.L_x_69:


//--------------------- .text.default_function_kernel_11 --------------------------
	.section	.text.default_function_kernel_11,"ax",@progbits
	.align	128
        .global         default_function_kernel_11
        .type           default_function_kernel_11,@function
        .size           default_function_kernel_11,(.L_x_70 - default_function_kernel_11)
        .other          default_function_kernel_11,@"STO_CUDA_ENTRY STV_DEFAULT"
default_function_kernel_11:
.text.default_function_kernel_11:
        /* <DEDUP_REMOVED lines=20> */
[----:B---3--:R-:W-:-:S05]  /*0140*/  FADD R7, R0, R5 ;  /* 0x0000000500077221 */ /* 0x008fca0000000000 */
[----:B------:R-:W-:Y:S01]  /*0150*/  STG.E desc[UR6][R2.64], R7 ;  /* 0x0000000702007986 */ /* 0x000fe2000c101906 */
[----:B------:R-:W-:Y:S05]  /*0160*/  EXIT ;  /* 0x000000000000794d */ /* 0x000fea0003800000 */
.L_x_7:
        /* <DEDUP_REMOVED lines=9> */
.L_x_70:


//--------------------- .text.default_function_kernel_12 --------------------------
	.section	.text.default_function_kernel_12,"ax",@progbits
	.align	128
        .global         default_function_kernel_12
        .type           default_function_kernel_12,@function
        .size           default_function_kernel_12,(.L_x_71 - default_function_kernel_12)
        .other          default_function_kernel_12,@"STO_CUDA_ENTRY STV_DEFAULT"
default_function_kernel_12:
.text.default_function_kernel_12:
        /* <DEDUP_REMOVED lines=11> */
[----:B------:R-:W-:-:S05]  /*00b0*/  LOP3.LUT R5, R5, UR4, RZ, 0xfc, !PT ;  /* 0x0000000405057c12 */ /* 0x000fca000f8efcff */
[----:B0-----:R-:W-:-:S05]  /*00c0*/  IMAD.WIDE.U32 R2, R5, 0x4, R2 ;  /* 0x0000000405027825 */ /* 0x001fca00078e0002 */
[----:B-1----:R-:W2:Y:S02]  /*00d0*/  LDG.E R0, desc[UR6][R2.64] ;  /* 0x0000000602007981 */ /* 0x002ea4000c1e1900 */
[----:B--2---:R-:W-:-:S05]  /*00e0*/  FMNMX R5, RZ, R0, !PT ;  /* 0x00000000ff057209 */ /* 0x004fca0007800000 */
[----:B------:R-:W-:Y:S01]  /*00f0*/  STG.E desc[UR6][R2.64], R5 ;  /* 0x0000000502007986 */ /* 0x000fe2000c101906 */
[----:B------:R-:W-:Y:S05]  /*0100*/  EXIT ;  /* 0x000000000000794d */ /* 0x000fea0003800000 */
.L_x_8:
        /* <DEDUP_REMOVED lines=15> */
.L_x_71:


//--------------------- .text.default_function_kernel_14 --------------------------
	.section	.text.default_function_kernel_14,"ax",@progbits
	.align	128
        .global         default_function_kernel_14
        .type           default_function_kernel_14,@function
        .size           default_function_kernel_14,(.L_x_72 - default_function_kernel_14)
        .other          default_function_kernel_14,@"STO_CUDA_ENTRY STV_DEFAULT"
default_function_kernel_14:
.text.default_function_kernel_14:
        /* <DEDUP_REMOVED lines=10> */
.L_x_9:
        /* <DEDUP_REMOVED lines=14> */
.L_x_72:


//--------------------- .text.default_function_kernel_10 --------------------------
	.section	.text.default_function_kernel_10,"ax",@progbits
	.align	128
        .global         default_function_kernel_10
        .type           default_function_kernel_10,@function
        .size           default_function_kernel_10,(.L_x_73 - default_function_kernel_10)
        .other          default_function_kernel_10,@"STO_CUDA_ENTRY STV_DEFAULT"
default_function_kernel_10:
.text.default_function_kernel_10:
[----:B------:R-:W-:Y:S08]  /*0000*/  LDC R1, c[0x0][0x37c] ;  /* 0x0000df00ff017b82 */ /* 0x000ff00000000800 */
[----:B------:R-:W0:Y:S01]  /*0010*/  LDC.64 R2, c[0x0][0x388] ;  /* 0x0000e200ff027b82 */ /* 0x000e220000000a00 */
[----:B------:R-:W0:Y:S01]  /*0020*/  LDCU.64 UR4, c[0x0][0x358] ;  /* 0x00006b00ff0477ac */ /* 0x000e220008000a00 */
[----:B------:R-:W1:Y:S06]  /*0030*/  S2R R7, SR_TID.X ;  /* 0x0000000000077919 */ /* 0x000e6c0000002100 */
[----:B------:R-:W1:Y:S01]  /*0040*/  LDC.64 R4, c[0x0][0x380] ;  /* 0x0000e000ff047b82 */ /* 0x000e620000000a00 */
[----:B0-----:R-:W2:Y:S01]  /*0050*/  LDG.E.CONSTANT R3, desc[UR4][R2.64] ;  /* 0x0000000402037981 */ /* 0x001ea2000c1e9900 */
[----:B-1----:R-:W-:-:S05]  /*0060*/  IMAD.WIDE.U32 R4, R7, 0x4, R4 ;  /* 0x0000000407047825 */ /* 0x002fca00078e0004 */
[----:B--2---:R-:W-:Y:S01]  /*0070*/  STG.E desc[UR4][R4.64], R3 ;  /* 0x0000000304007986 */ /* 0x004fe2000c101904 */
[----:B------:R-:W-:Y:S05]  /*0080*/  EXIT ;  /* 0x000000000000794d */ /* 0x000fea0003800000 */
.L_x_10:
        /* <DEDUP_REMOVED lines=15> */
.L_x_73:


//--------------------- .text.default_function_kernel_7 --------------------------
	.section	.text.default_function_kernel_7,"ax",@progbits
	.align	128
        .global         default_function_kernel_7
        .type           default_function_kernel_7,@function
        .size           default_function_kernel_7,(.L_x_61 - default_function_kernel_7)
        .other          default_function_kernel_7,@"STO_CUDA_ENTRY STV_DEFAULT"
default_function_kernel_7:
.text.default_function_kernel_7:
        /* <DEDUP_REMOVED lines=10> */
[----:B------:R-:W1:Y:S04]  /*00a0*/  LDCU.64 UR6, c[0x0][0x358] ;  /* 0x00006b00ff0677ac */ /* 0x000e680008000a00 */
[----:B------:R-:W-:Y:S02]  /*00b0*/  IMAD R0, R0, 0x8419, RZ ;  /* 0x0000841900007824 */ /* 0x000fe400078e02ff */
[----:B------:R-:W2:Y:S03]  /*00c0*/  LDC.64 R4, c[0x0][0x388] ;  /* 0x0000e200ff047b82 */ /* 0x000ea60000000a00 */
[----:B------:R-:W-:Y:S01]  /*00d0*/  SHF.R.U32.HI R7, RZ, 0x1b, R0 ;  /* 0x0000001bff077819 */ /* 0x000fe20000011600 */
[----:B------:R-:W-:-:S04]  /*00e0*/  USHF.L.U32 UR4, UR4, 0xa, URZ ;  /* 0x0000000a04047899 */ /* 0x000fc800080006ff */
[----:B0-----:R-:W-:-:S06]  /*00f0*/  IMAD.WIDE.U32 R2, R7, 0x4, R2 ;  /* 0x0000000407027825 */ /* 0x001fcc00078e0002 */
[----:B-1----:R-:W3:Y:S01]  /*0100*/  LDG.E.CONSTANT R3, desc[UR6][R2.64] ;  /* 0x0000000602037981 */ /* 0x002ee2000c1e9900 */
[----:B------:R-:W-:-:S05]  /*0110*/  LOP3.LUT R7, R6, UR4, RZ, 0xfc, !PT ;  /* 0x0000000406077c12 */ /* 0x000fca000f8efcff */
[----:B--2---:R-:W-:-:S05]  /*0120*/  IMAD.WIDE.U32 R4, R7, 0x4, R4 ;  /* 0x0000000407047825 */ /* 0x004fca00078e0004 */
[----:B------:R-:W2:Y:S01]  /*0130*/  LDG.E R0, desc[UR6][R4.64] ;  /* 0x0000000604007981 */ /* 0x000ea2000c1e1900 */
[----:B------:R-:W-:Y:S01]  /*0140*/  BSSY.RECONVERGENT B0, `(.L_x_11) ;  /* 0x000000c000007945 */ /* 0x000fe20003800200 */
[----:B---3--:R-:W0:Y:S08]  /*0150*/  MUFU.RCP R6, R3 ;  /* 0x0000000300067308 */ /* 0x008e300000001000 */
[----:B--2---:R-:W1:Y:S01]  /*0160*/  FCHK P0, R0, R3 ;  /* 0x0000000300007302 */ /* 0x004e620000000000 */
[----:B0-----:R-:W-:-:S04]  /*0170*/  FFMA R7, -R3, R6, 1 ;  /* 0x3f80000003077423 */ /* 0x001fc80000000106 */
[----:B------:R-:W-:-:S04]  /*0180*/  FFMA R7, R6, R7, R6 ;  /* 0x0000000706077223 */ /* 0x000fc80000000006 */
[----:B------:R-:W-:-:S04]  /*0190*/  FFMA R6, R0, R7, RZ ;  /* 0x0000000700067223 */ /* 0x000fc800000000ff */
[----:B------:R-:W-:-:S04]  /*01a0*/  FFMA R8, -R3, R6, R0 ;  /* 0x0000000603087223 */ /* 0x000fc80000000100 */
[----:B------:R-:W-:Y:S01]  /*01b0*/  FFMA R7, R7, R8, R6 ;  /* 0x0000000807077223 */ /* 0x000fe20000000006 */
[----:B-1----:R-:W-:Y:S06]  /*01c0*/  @!P0 BRA `(.L_x_12) ;  /* 0x00000000000c8947 */ /* 0x002fec0003800000 */
[----:B------:R-:W-:-:S07]  /*01d0*/  MOV R2, 0x1f0 ;  /* 0x000001f000027802 */ /* 0x000fce0000000f00 */
[----:B------:R-:W-:Y:S05]  /*01e0*/  CALL.REL.NOINC `($__internal_0_$__cuda_sm3x_div_rn_noftz_f32_slowpath) ;  /* 0x0000000000107944 */ /* 0x000fea0003c00000 */
[----:B------:R-:W-:-:S07]  /*01f0*/  IMAD.MOV.U32 R7, RZ, RZ, R0 ;  /* 0x000000ffff077224 */ /* 0x000fce00078e0000 */
.L_x_12:
[----:B------:R-:W-:Y:S05]  /*0200*/  BSYNC.RECONVERGENT B0 ;  /* 0x0000000000007941 */ /* 0x000fea0003800200 */
.L_x_11:
[----:B------:R-:W-:Y:S01]  /*0210*/  STG.E desc[UR6][R4.64], R7 ;  /* 0x0000000704007986 */ /* 0x000fe2000c101906 */
[----:B------:R-:W-:Y:S05]  /*0220*/  EXIT ;  /* 0x000000000000794d */ /* 0x000fea0003800000 */
        .weak           $__internal_0_$__cuda_sm3x_div_rn_noftz_f32_slowpath
        .type           $__internal_0_$__cuda_sm3x_div_rn_noftz_f32_slowpath,@function
        .size           $__internal_0_$__cuda_sm3x_div_rn_noftz_f32_slowpath,(.L_x_61 - $__internal_0_$__cuda_sm3x_div_rn_noftz_f32_slowpath)
$__internal_0_$__cuda_sm3x_div_rn_noftz_f32_slowpath:
[--C-:B------:R-:W-:Y:S01]  /*0230*/  SHF.R.U32.HI R7, RZ, 0x17, R3.reuse ;  /* 0x00000017ff077819 */ /* 0x100fe20000011603 */
[----:B------:R-:W-:Y:S01]  /*0240*/  BSSY.RECONVERGENT B1, `(.L_x_13) ;  /* 0x0000064000017945 */ /* 0x000fe20003800200 */
[--C-:B------:R-:W-:Y:S01]  /*0250*/  SHF.R.U32.HI R6, RZ, 0x17, R0.reuse ;  /* 0x00000017ff067819 */ /* 0x100fe20000011600 */
[----:B------:R-:W-:Y:S01]  /*0260*/  IMAD.MOV.U32 R8, RZ, RZ, R0 ;  /* 0x000000ffff087224 */ /* 0x000fe200078e0000 */
[----:B------:R-:W-:Y:S01]  /*0270*/  LOP3.LUT R7, R7, 0xff, RZ, 0xc0, !PT ;  /* 0x000000ff07077812 */ /* 0x000fe200078ec0ff */
[----:B------:R-:W-:Y:S01]  /*0280*/  IMAD.MOV.U32 R9, RZ, RZ, R3 ;  /* 0x000000ffff097224 */ /* 0x000fe200078e0003 */
[----:B------:R-:W-:-:S03]  /*0290*/  LOP3.LUT R6, R6, 0xff, RZ, 0xc0, !PT ;  /* 0x000000ff06067812 */ /* 0x000fc600078ec0ff */
[----:B------:R-:W-:Y:S02]  /*02a0*/  VIADD R12, R7, 0xffffffff ;  /* 0xffffffff070c7836 */ /* 0x000fe40000000000 */
[----:B------:R-:W-:-:S03]  /*02b0*/  VIADD R11, R6, 0xffffffff ;  /* 0xffffffff060b7836 */ /* 0x000fc60000000000 */
[----:B------:R-:W-:-:S04]  /*02c0*/  ISETP.GT.U32.AND P0, PT, R12, 0xfd, PT ;  /* 0x000000fd0c00780c */ /* 0x000fc80003f04070 */
[----:B------:R-:W-:-:S13]  /*02d0*/  ISETP.GT.U32.OR P0, PT, R11, 0xfd, P0 ;  /* 0x000000fd0b00780c */ /* 0x000fda0000704470 */
[----:B------:R-:W-:Y:S01]  /*02e0*/  @!P0 IMAD.MOV.U32 R10, RZ, RZ, RZ ;  /* 0x000000ffff0a8224 */ /* 0x000fe200078e00ff */
[----:B------:R-:W-:Y:S06]  /*02f0*/  @!P0 BRA `(.L_x_14) ;  /* 0x00000000005c8947 */ /* 0x000fec0003800000 */
[----:B------:R-:W-:Y:S02]  /*0300*/  FSETP.GTU.FTZ.AND P0, PT, |R0|, +INF , PT ;  /* 0x7f8000000000780b */ /* 0x000fe40003f1c200 */
[----:B------:R-:W-:-:S04]  /*0310*/  FSETP.GTU.FTZ.AND P1, PT, |R3|, +INF , PT ;  /* 0x7f8000000300780b */ /* 0x000fc80003f3c200 */
[----:B------:R-:W-:-:S13]  /*0320*/  PLOP3.LUT P0, PT, P0, P1, PT, 0xf8, 0x8f ;  /* 0x00000000008f781c */ /* 0x000fda0000703f70 */
[----:B------:R-:W-:Y:S05]  /*0330*/  @P0 BRA `(.L_x_15) ;  /* 0x00000004004c0947 */ /* 0x000fea0003800000 */
[----:B------:R-:W-:-:S13]  /*0340*/  LOP3.LUT P0, RZ, R9, 0x7fffffff, R8, 0xc8, !PT ;  /* 0x7fffffff09ff7812 */ /* 0x000fda000780c808 */
[----:B------:R-:W-:Y:S05]  /*0350*/  @!P0 BRA `(.L_x_16) ;  /* 0x00000004003c8947 */ /* 0x000fea0003800000 */
[C---:B------:R-:W-:Y:S02]  /*0360*/  FSETP.NEU.FTZ.AND P2, PT, |R0|.reuse, +INF , PT ;  /* 0x7f8000000000780b */ /* 0x040fe40003f5d200 */
[----:B------:R-:W-:Y:S02]  /*0370*/  FSETP.NEU.FTZ.AND P1, PT, |R3|, +INF , PT ;  /* 0x7f8000000300780b */ /* 0x000fe40003f3d200 */
[----:B------:R-:W-:-:S11]  /*0380*/  FSETP.NEU.FTZ.AND P0, PT, |R0|, +INF , PT ;  /* 0x7f8000000000780b */ /* 0x000fd60003f1d200 */
[----:B------:R-:W-:Y:S05]  /*0390*/  @!P1 BRA !P2, `(.L_x_16) ;  /* 0x00000004002c9947 */ /* 0x000fea0005000000 */
[----:B------:R-:W-:-:S04]  /*03a0*/  LOP3.LUT P2, RZ, R8, 0x7fffffff, RZ, 0xc0, !PT ;  /* 0x7fffffff08ff7812 */ /* 0x000fc8000784c0ff */
[----:B------:R-:W-:-:S13]  /*03b0*/  PLOP3.LUT P1, PT, P1, P2, PT, 0x2f, 0xf2 ;  /* 0x0000000000f2781c */ /* 0x000fda0000f24577 */
[----:B------:R-:W-:Y:S05]  /*03c0*/  @P1 BRA `(.L_x_17) ;  /* 0x0000000400181947 */ /* 0x000fea0003800000 */
[----:B------:R-:W-:-:S04]  /*03d0*/  LOP3.LUT P1, RZ, R9, 0x7fffffff, RZ, 0xc0, !PT ;  /* 0x7fffffff09ff7812 */ /* 0x000fc8000782c0ff */
[----:B------:R-:W-:-:S13]  /*03e0*/  PLOP3.LUT P0, PT, P0, P1, PT, 0x2f, 0xf2 ;  /* 0x0000000000f2781c */ /* 0x000fda0000702577 */
[----:B------:R-:W-:Y:S05]  /*03f0*/  @P0 BRA `(.L_x_18) ;  /* 0x0000000400000947 */ /* 0x000fea0003800000 */
[----:B------:R-:W-:Y:S02]  /*0400*/  ISETP.GE.AND P0, PT, R11, RZ, PT ;  /* 0x000000ff0b00720c */ /* 0x000fe40003f06270 */
[----:B------:R-:W-:-:S11]  /*0410*/  ISETP.GE.AND P1, PT, R12, RZ, PT ;  /* 0x000000ff0c00720c */ /* 0x000fd60003f26270 */
[----:B------:R-:W-:Y:S02]  /*0420*/  @P0 IMAD.MOV.U32 R10, RZ, RZ, RZ ;  /* 0x000000ffff0a0224 */ /* 0x000fe400078e00ff */
[----:B------:R-:W-:Y:S01]  /*0430*/  @!P0 FFMA R8, R0, 1.84467440737095516160e+19, RZ ;  /* 0x5f80000000088823 */ /* 0x000fe200000000ff */
[----:B------:R-:W-:Y:S02]  /*0440*/  @!P0 IMAD.MOV.U32 R10, RZ, RZ, -0x40 ;  /* 0xffffffc0ff0a8424 */ /* 0x000fe400078e00ff */
[----:B------:R-:W-:Y:S02]  /*0450*/  @!P1 FFMA R9, R3, 1.84467440737095516160e+19, RZ ;  /* 0x5f80000003099823 */ /* 0x000fe400000000ff */
[----:B------:R-:W-:-:S07]  /*0460*/  @!P1 VIADD R10, R10, 0x40 ;  /* 0x000000400a0a9836 */ /* 0x000fce0000000000 */
.L_x_14:
[----:B------:R-:W-:Y:S01]  /*0470*/  LEA R0, R7, 0xc0800000, 0x17 ;  /* 0xc080000007007811 */ /* 0x000fe200078eb8ff */
[----:B------:R-:W-:Y:S01]  /*0480*/  VIADD R6, R6, 0xffffff81 ;  /* 0xffffff8106067836 */ /* 0x000fe20000000000 */
[----:B------:R-:W-:Y:S03]  /*0490*/  BSSY.RECONVERGENT B2, `(.L_x_19) ;  /* 0x0000035000027945 */ /* 0x000fe60003800200 */
[----:B------:R-:W-:Y:S01]  /*04a0*/  IMAD.IADD R9, R9, 0x1, -R0 ;  /* 0x0000000109097824 */ /* 0x000fe200078e0a00 */
[C---:B------:R-:W-:Y:S01]  /*04b0*/  IADD3 R7, PT, PT, R6.reuse, 0x7f, -R7 ;  /* 0x0000007f06077810 */ /* 0x040fe20007ffe807 */
[----:B------:R-:W-:Y:S02]  /*04c0*/  IMAD R0, R6, -0x800000, R8 ;  /* 0xff80000006007824 */ /* 0x000fe400078e0208 */
[----:B------:R-:W0:Y:S01]  /*04d0*/  MUFU.RCP R3, R9 ;  /* 0x0000000900037308 */ /* 0x000e220000001000 */
[----:B------:R-:W-:Y:S01]  /*04e0*/  FADD.FTZ R11, -R9, -RZ ;  /* 0x800000ff090b7221 */ /* 0x000fe20000010100 */
[----:B------:R-:W-:-:S03]  /*04f0*/  IMAD.IADD R7, R7, 0x1, R10 ;  /* 0x0000000107077824 */ /* 0x000fc600078e020a */
[----:B0-----:R-:W-:-:S04]  /*0500*/  FFMA R12, R3, R11, 1 ;  /* 0x3f800000030c7423 */ /* 0x001fc8000000000b */
[----:B------:R-:W-:-:S04]  /*0510*/  FFMA R12, R3, R12, R3 ;  /* 0x0000000c030c7223 */ /* 0x000fc80000000003 */
[----:B------:R-:W-:-:S04]  /*0520*/  FFMA R3, R0, R12, RZ ;  /* 0x0000000c00037223 */ /* 0x000fc800000000ff */
[----:B------:R-:W-:-:S04]  /*0530*/  FFMA R8, R11, R3, R0 ;  /* 0x000000030b087223 */ /* 0x000fc80000000000 */
[----:B------:R-:W-:-:S04]  /*0540*/  FFMA R13, R12, R8, R3 ;  /* 0x000000080c0d7223 */ /* 0x000fc80000000003 */
[----:B------:R-:W-:-:S04]  /*0550*/  FFMA R8, R11, R13, R0 ;  /* 0x0000000d0b087223 */ /* 0x000fc80000000000 */
[----:B------:R-:W-:-:S05]  /*0560*/  FFMA R0, R12, R8, R13 ;  /* 0x000000080c007223 */ /* 0x000fca000000000d */
[----:B------:R-:W-:-:S04]  /*0570*/  SHF.R.U32.HI R3, RZ, 0x17, R0 ;  /* 0x00000017ff037819 */ /* 0x000fc80000011600 */
[----:B------:R-:W-:-:S05]  /*0580*/  LOP3.LUT R3, R3, 0xff, RZ, 0xc0, !PT ;  /* 0x000000ff03037812 */ /* 0x000fca00078ec0ff */
[----:B------:R-:W-:-:S04]  /*0590*/  IMAD.IADD R9, R3, 0x1, R7 ;  /* 0x0000000103097824 */ /* 0x000fc800078e0207 */
[----:B------:R-:W-:-:S05]  /*05a0*/  VIADD R3, R9, 0xffffffff ;  /* 0xffffffff09037836 */ /* 0x000fca0000000000 */
[----:B------:R-:W-:-:S13]  /*05b0*/  ISETP.GE.U32.AND P0, PT, R3, 0xfe, PT ;  /* 0x000000fe0300780c */ /* 0x000fda0003f06070 */
[----:B------:R-:W-:Y:S05]  /*05c0*/  @!P0 BRA `(.L_x_20) ;  /* 0x0000000000808947 */ /* 0x000fea0003800000 */
[----:B------:R-:W-:-:S13]  /*05d0*/  ISETP.GT.AND P0, PT, R9, 0xfe, PT ;  /* 0x000000fe0900780c */ /* 0x000fda0003f04270 */
[----:B------:R-:W-:Y:S05]  /*05e0*/  @P0 BRA `(.L_x_21) ;  /* 0x00000000006c0947 */ /* 0x000fea0003800000 */
[----:B------:R-:W-:-:S13]  /*05f0*/  ISETP.GE.AND P0, PT, R9, 0x1, PT ;  /* 0x000000010900780c */ /* 0x000fda0003f06270 */
[----:B------:R-:W-:Y:S05]  /*0600*/  @P0 BRA `(.L_x_22) ;  /* 0x0000000000740947 */ /* 0x000fea0003800000 */
[----:B------:R-:W-:Y:S02]  /*0610*/  ISETP.GE.AND P0, PT, R9, -0x18, PT ;  /* 0xffffffe80900780c */ /* 0x000fe40003f06270 */
[----:B------:R-:W-:-:S11]  /*0620*/  LOP3.LUT R0, R0, 0x80000000, RZ, 0xc0, !PT ;  /* 0x8000000000007812 */ /* 0x000fd600078ec0ff */
[----:B------:R-:W-:Y:S05]  /*0630*/  @!P0 BRA `(.L_x_22) ;  /* 0x0000000000688947 */ /* 0x000fea0003800000 */
[CCC-:B------:R-:W-:Y:S01]  /*0640*/  FFMA.RZ R3, R12.reuse, R8.reuse, R13.reuse ;  /* 0x000000080c037223 */ /* 0x1c0fe2000000c00d */
[CCC-:B------:R-:W-:Y:S01]  /*0650*/  FFMA.RM R6, R12.reuse, R8.reuse, R13.reuse ;  /* 0x000000080c067223 */ /* 0x1c0fe2000000400d */
[C---:B------:R-:W-:Y:S02]  /*0660*/  ISETP.NE.AND P2, PT, R9.reuse, RZ, PT ;  /* 0x000000ff0900720c */ /* 0x040fe40003f45270 */
[----:B------:R-:W-:Y:S02]  /*0670*/  ISETP.NE.AND P1, PT, R9, RZ, PT ;  /* 0x000000ff0900720c */ /* 0x000fe40003f25270 */
[----:B------:R-:W-:Y:S01]  /*0680*/  LOP3.LUT R7, R3, 0x7fffff, RZ, 0xc0, !PT ;  /* 0x007fffff03077812 */ /* 0x000fe200078ec0ff */
[----:B------:R-:W-:Y:S01]  /*0690*/  FFMA.RP R3, R12, R8, R13 ;  /* 0x000000080c037223 */ /* 0x000fe2000000800d */
[----:B------:R-:W-:Y:S02]  /*06a0*/  VIADD R8, R9, 0x20 ;  /* 0x0000002009087836 */ /* 0x000fe40000000000 */
[----:B------:R-:W-:Y:S01]  /*06b0*/  LOP3.LUT R7, R7, 0x800000, RZ, 0xfc, !PT ;  /* 0x0080000007077812 */ /* 0x000fe200078efcff */
[----:B------:R-:W-:Y:S01]  /*06c0*/  IMAD.MOV R9, RZ, RZ, -R9 ;  /* 0x000000ffff097224 */ /* 0x000fe200078e0a09 */
[----:B------:R-:W-:-:S02]  /*06d0*/  FSETP.NEU.FTZ.AND P0, PT, R3, R6, PT ;  /* 0x000000060300720b */ /* 0x000fc40003f1d000 */
[----:B------:R-:W-:Y:S02]  /*06e0*/  SHF.L.U32 R8, R7, R8, RZ ;  /* 0x0000000807087219 */ /* 0x000fe400000006ff */
[----:B------:R-:W-:Y:S02]  /*06f0*/  SEL R6, R9, RZ, P2 ;  /* 0x000000ff09067207 */ /* 0x000fe40001000000 */
[----:B------:R-:W-:Y:S02]  /*0700*/  ISETP.NE.AND P1, PT, R8, RZ, P1 ;  /* 0x000000ff0800720c */ /* 0x000fe40000f25270 */
[----:B------:R-:W-:Y:S02]  /*0710*/  SHF.R.U32.HI R6, RZ, R6, R7 ;  /* 0x00000006ff067219 */ /* 0x000fe40000011607 */
[----:B------:R-:W-:Y:S02]  /*0720*/  PLOP3.LUT P0, PT, P0, P1, PT, 0xf8, 0x8f ;  /* 0x00000000008f781c */ /* 0x000fe40000703f70 */
[----:B------:R-:W-:-:S02]  /*0730*/  SHF.R.U32.HI R8, RZ, 0x1, R6 ;  /* 0x00000001ff087819 */ /* 0x000fc40000011606 */
[----:B------:R-:W-:-:S04]  /*0740*/  SEL R3, RZ, 0x1, !P0 ;  /* 0x00000001ff037807 */ /* 0x000fc80004000000 */
[----:B------:R-:W-:-:S04]  /*0750*/  LOP3.LUT R3, R3, 0x1, R8, 0xf8, !PT ;  /* 0x0000000103037812 */ /* 0x000fc800078ef808 */
[----:B------:R-:W-:-:S05]  /*0760*/  LOP3.LUT R3, R3, R6, RZ, 0xc0, !PT ;  /* 0x0000000603037212 */ /* 0x000fca00078ec0ff */
[----:B------:R-:W-:-:S05]  /*0770*/  IMAD.IADD R3, R8, 0x1, R3 ;  /* 0x0000000108037824 */ /* 0x000fca00078e0203 */
[----:B------:R-:W-:Y:S01]  /*0780*/  LOP3.LUT R0, R3, R0, RZ, 0xfc, !PT ;  /* 0x0000000003007212 */ /* 0x000fe200078efcff */
[----:B------:R-:W-:Y:S06]  /*0790*/  BRA `(.L_x_22) ;  /* 0x0000000000107947 */ /* 0x000fec0003800000 */
.L_x_21:
[----:B------:R-:W-:-:S04]  /*07a0*/  LOP3.LUT R0, R0, 0x80000000, RZ, 0xc0, !PT ;  /* 0x8000000000007812 */ /* 0x000fc800078ec0ff */
[----:B------:R-:W-:Y:S01]  /*07b0*/  LOP3.LUT R0, R0, 0x7f800000, RZ, 0xfc, !PT ;  /* 0x7f80000000007812 */ /* 0x000fe200078efcff */
[----:B------:R-:W-:Y:S06]  /*07c0*/  BRA `(.L_x_22) ;  /* 0x0000000000047947 */ /* 0x000fec0003800000 */
.L_x_20:
[----:B------:R-:W-:-:S07]  /*07d0*/  IMAD R0, R7, 0x800000, R0 ;  /* 0x0080000007007824 */ /* 0x000fce00078e0200 */
.L_x_22:
[----:B------:R-:W-:Y:S05]  /*07e0*/  BSYNC.RECONVERGENT B2 ;  /* 0x0000000000027941 */ /* 0x000fea0003800200 */
.L_x_19:
[----:B------:R-:W-:Y:S05]  /*07f0*/  BRA `(.L_x_23) ;  /* 0x0000000000207947 */ /* 0x000fea0003800000 */
.L_x_18:
[----:B------:R-:W-:-:S04]  /*0800*/  LOP3.LUT R0, R9, 0x80000000, R8, 0x48, !PT ;  /* 0x8000000009007812 */ /* 0x000fc800078e4808 */
[----:B------:R-:W-:Y:S01]  /*0810*/  LOP3.LUT R0, R0, 0x7f800000, RZ, 0xfc, !PT ;  /* 0x7f80000000007812 */ /* 0x000fe200078efcff */
[----:B------:R-:W-:Y:S06]  /*0820*/  BRA `(.L_x_23) ;  /* 0x0000000000147947 */ /* 0x000fec0003800000 */
.L_x_17:
[----:B------:R-:W-:Y:S01]  /*0830*/  LOP3.LUT R0, R9, 0x80000000, R8, 0x48, !PT ;  /* 0x8000000009007812 */ /* 0x000fe200078e4808 */
[----:B------:R-:W-:Y:S06]  /*0840*/  BRA `(.L_x_23) ;  /* 0x00000000000c7947 */ /* 0x000fec0003800000 */
.L_x_16:
[----:B------:R-:W0:Y:S01]  /*0850*/  MUFU.RSQ R0, -QNAN ;  /* 0xffc0000000007908 */ /* 0x000e220000001400 */
[----:B------:R-:W-:Y:S05]  /*0860*/  BRA `(.L_x_23) ;  /* 0x0000000000047947 */ /* 0x000fea0003800000 */
.L_x_15:
[----:B------:R-:W-:-:S07]  /*0870*/  FADD.FTZ R0, R0, R3 ;  /* 0x0000000300007221 */ /* 0x000fce0000010000 */
.L_x_23:
[----:B------:R-:W-:Y:S05]  /*0880*/  BSYNC.RECONVERGENT B1 ;  /* 0x0000000000017941 */ /* 0x000fea0003800200 */
.L_x_13:
[----:B------:R-:W-:-:S04]  /*0890*/  IMAD.MOV.U32 R3, RZ, RZ, 0x0 ;  /* 0x00000000ff037424 */ /* 0x000fc800078e00ff */
[----:B0-----:R-:W-:Y:S05]  /*08a0*/  RET.REL.NODEC R2 `(default_function_kernel_7) ;  /* 0xfffffff402d47950 */ /* 0x001fea0003c3ffff */
.L_x_24:
        /* <DEDUP_REMOVED lines=13> */
.L_x_61:


//--------------------- .text.default_function_kernel_9 --------------------------
	.section	.text.default_function_kernel_9,"ax",@progbits
	.align	128
        .global         default_function_kernel_9
        .type           default_function_kernel_9,@function
        .size           default_function_kernel_9,(.L_x_75 - default_function_kernel_9)
        .other          default_function_kernel_9,@"STO_CUDA_ENTRY STV_DEFAULT"
default_function_kernel_9:
.text.default_function_kernel_9:
        /* <DEDUP_REMOVED lines=20> */
[----:B---3--:R-:W-:-:S05]  /*0140*/  FMUL R7, R0, R5 ;  /* 0x0000000500077220 */ /* 0x008fca0000400000 */
[----:B------:R-:W-:Y:S01]  /*0150*/  STG.E desc[UR6][R2.64], R7 ;  /* 0x0000000702007986 */ /* 0x000fe2000c101906 */
[----:B------:R-:W-:Y:S05]  /*0160*/  EXIT ;  /* 0x000000000000794d */ /* 0x000fea0003800000 */
.L_x_25:
        /* <DEDUP_REMOVED lines=9> */
.L_x_75:


//--------------------- .text.default_function_kernel_13 --------------------------
	.section	.text.default_function_kernel_13,"ax",@progbits
	.align	128
        .global         default_function_kernel_13
        .type           default_function_kernel_13,@function
        .size           default_function_kernel_13,(.L_x_76 - default_function_kernel_13)
        .other          default_function_kernel_13,@"STO_CUDA_ENTRY STV_DEFAULT"
default_function_kernel_13:
.text.default_function_kernel_13:
[----:B------:R-:W-:Y:S01]  /*0000*/  LDC R1, c[0x0][0x37c] ;  /* 0x0000df00ff017b82 */ /* 0x000fe20000000800 */
[----:B------:R-:W0:Y:S07]  /*0010*/  S2R R9, SR_TID.X ;  /* 0x0000000000097919 */ /* 0x000e2e0000002100 */
[----:B------:R-:W1:Y:S01]  /*0020*/  S2UR UR4, SR_CTAID.X ;  /* 0x00000000000479c3 */ /* 0x000e620000002500 */
[----:B------:R-:W2:Y:S07]  /*0030*/  LDCU.64 UR6, c[0x0][0x358] ;  /* 0x00006b00ff0677ac */ /* 0x000eae0008000a00 */
[----:B------:R-:W3:Y:S01]  /*0040*/  LDC.64 R2, c[0x0][0x388] ;  /* 0x0000e200ff027b82 */ /* 0x000ee20000000a00 */
[----:B-1----:R-:W-:-:S02]  /*0050*/  USHF.L.U32 UR5, UR4, 0x8, URZ ;  /* 0x0000000804057899 */ /* 0x002fc400080006ff */
[----:B------:R-:W-:Y:S01]  /*0060*/  USHF.L.U32 UR4, UR4, 0xa, URZ ;  /* 0x0000000a04047899 */ /* 0x000fe200080006ff */
[----:B0-----:R-:W-:-:S05]  /*0070*/  SHF.R.U32.HI R0, RZ, 0x2, R9 ;  /* 0x00000002ff007819 */ /* 0x001fca0000011609 */
[----:B------:R-:W-:Y:S02]  /*0080*/  LOP3.LUT R9, R9, UR4, RZ, 0xfc, !PT ;  /* 0x0000000409097c12 */ /* 0x000fe4000f8efcff */
[----:B------:R-:W-:-:S03]  /*0090*/  LOP3.LUT R0, R0, UR5, RZ, 0xfc, !PT ;  /* 0x0000000500007c12 */ /* 0x000fc6000f8efcff */
[----:B---3--:R-:W-:Y:S01]  /*00a0*/  IMAD.WIDE.U32 R2, R9, 0x4, R2 ;  /* 0x0000000409027825 */ /* 0x008fe200078e0002 */
[----:B------:R-:W-:-:S13]  /*00b0*/  ISETP.GT.U32.AND P0, PT, R0, 0x2e82, PT ;  /* 0x00002e820000780c */ /* 0x000fda0003f04070 */
[----:B--2---:R0:W-:Y:S01]  /*00c0*/  @!P0 STG.E desc[UR6][R2.64], RZ ;  /* 0x000000ff02008986 */ /* 0x0041e2000c101906 */
[----:B------:R-:W-:Y:S05]  /*00d0*/  @P0 EXIT ;  /* 0x000000000000094d */ /* 0x000fea0003800000 */
[----:B------:R-:W-:Y:S01]  /*00e0*/  LOP3.LUT R0, R0, 0xffff, RZ, 0xc0, !PT ;  /* 0x0000ffff00007812 */ /* 0x000fe200078ec0ff */
[----:B------:R-:W1:Y:S01]  /*00f0*/  LDC.64 R4, c[0x0][0x380] ;  /* 0x0000e000ff047b82 */ /* 0x000e620000000a00 */
[----:B------:R-:W2:Y:S03]  /*0100*/  LDG.E R15, desc[UR6][R2.64] ;  /* 0x00000006020f7981 */ /* 0x000ea6000c1e1900 */
[----:B------:R-:W-:-:S04]  /*0110*/  IMAD R0, R0, 0x8419, RZ ;  /* 0x0000841900007824 */ /* 0x000fc800078e02ff */
[----:B------:R-:W3:Y:S01]  /*0120*/  LDC.64 R6, c[0x0][0x390] ;  /* 0x0000e400ff067b82 */ /* 0x000ee20000000a00 */
[----:B------:R-:W-:-:S04]  /*0130*/  SHF.R.U32.HI R0, RZ, 0x1b, R0 ;  /* 0x0000001bff007819 */ /* 0x000fc80000011600 */
[----:B------:R-:W-:Y:S01]  /*0140*/  PRMT R10, R0, 0x9910, RZ ;  /* 0x00009910000a7816 */ /* 0x000fe200000000ff */
[----:B------:R-:W-:-:S05]  /*0150*/  IMAD.HI.U32 R0, R9, -0x7be77d73, RZ ;  /* 0x8418828d09007827 */ /* 0x000fca00078e00ff */
[----:B------:R-:W-:Y:S01]  /*0160*/  SHF.R.U32.HI R8, RZ, 0xd, R0 ;  /* 0x0000000dff087819 */ /* 0x000fe20000011600 */
[----:B------:R-:W-:-:S04]  /*0170*/  IMAD R0, R10, 0x9, RZ ;  /* 0x000000090a007824 */ /* 0x000fc800078e02ff */
[----:B------:R-:W-:Y:S01]  /*0180*/  IMAD R9, R8, -0x3e04, R9 ;  /* 0xffffc1fc08097824 */ /* 0x000fe200078e0209 */
[----:B------:R-:W-:-:S03]  /*0190*/  LOP3.LUT R11, R0, 0xffff, RZ, 0xc0, !PT ;  /* 0x0000ffff000b7812 */ /* 0x000fc600078ec0ff */
[----:B-1----:R-:W-:-:S04]  /*01a0*/  IMAD.WIDE.U32 R4, R9, 0x4, R4 ;  /* 0x0000000409047825 */ /* 0x002fc800078e0004 */
[----:B---3--:R-:W-:Y:S01]  /*01b0*/  IMAD.WIDE.U32 R6, R11, 0x4, R6 ;  /* 0x000000040b067825 */ /* 0x008fe200078e0006 */
[----:B------:R-:W2:Y:S04]  /*01c0*/  LDG.E.CONSTANT R0, desc[UR6][R4.64] ;  /* 0x0000000604007981 */ /* 0x000ea8000c1e9900 */
[----:B------:R-:W2:Y:S04]  /*01d0*/  LDG.E.CONSTANT R9, desc[UR6][R6.64] ;  /* 0x0000000606097981 */ /* 0x000ea8000c1e9900 */
[----:B------:R-:W3:Y:S04]  /*01e0*/  LDG.E.CONSTANT R11, desc[UR6][R4.64+0xf810] ;  /* 0x00f81006040b7981 */ /* 0x000ee8000c1e9900 */
[----:B------:R-:W3:Y:S04]  /*01f0*/  LDG.E.CONSTANT R8, desc[UR6][R6.64+0x4] ;  /* 0x0000040606087981 */ /* 0x000ee8000c1e9900 */
[----:B------:R-:W4:Y:S04]  /*0200*/  LDG.E.CONSTANT R13, desc[UR6][R4.64+0x1f020] ;  /* 0x01f02006040d7981 */ /* 0x000f28000c1e9900 */
[----:B------:R-:W4:Y:S01]  /*0210*/  LDG.E.CONSTANT R10, desc[UR6][R6.64+0x8] ;  /* 0x00000806060a7981 */ /* 0x000f22000c1e9900 */
[----:B--2---:R-:W-:-:S04]  /*0220*/  FFMA R0, R0, R9, R15 ;  /* 0x0000000900007223 */ /* 0x004fc8000000000f */
[----:B---3--:R-:W-:-:S04]  /*0230*/  FFMA R0, R11, R8, R0 ;  /* 0x000000080b007223 */ /* 0x008fc80000000000 */
[----:B----4-:R-:W-:-:S05]  /*0240*/  FFMA R13, R13, R10, R0 ;  /* 0x0000000a0d0d7223 */ /* 0x010fca0000000000 */
[----:B------:R-:W-:Y:S01]  /*0250*/  STG.E desc[UR6][R2.64], R13 ;  /* 0x0000000d02007986 */ /* 0x000fe2000c101906 */
[----:B------:R-:W-:Y:S05]  /*0260*/  EXIT ;  /* 0x000000000000794d */ /* 0x000fea0003800000 */
.L_x_26:
        /* <DEDUP_REMOVED lines=9> */
.L_x_76:


//--------------------- .text.default_function_kernel_19 --------------------------
	.section	.text.default_function_kernel_19,"ax",@progbits
	.align	128
        .global         default_function_kernel_19
        .type           default_function_kernel_19,@function
        .size           default_function_kernel_19,(.L_x_62 - default_function_kernel_19)
        .other          default_function_kernel_19,@"STO_CUDA_ENTRY STV_DEFAULT"
default_function_kernel_19:
.text.default_function_kernel_19:
        /* <DEDUP_REMOVED lines=30> */
[----:B------:R-:W-:Y:S05]  /*01e0*/  CALL.REL.NOINC `($__internal_1_$__cuda_sm3x_div_rn_noftz_f32_slowpath) ;  /* 0x0000000000107944 */ /* 0x000fea0003c00000 */
[----:B------:R-:W-:-:S07]  /*01f0*/  IMAD.MOV.U32 R7, RZ, RZ, R0 ;  /* 0x000000ffff077224 */ /* 0x000fce00078e0000 */
.L_x_28:
[----:B------:R-:W-:Y:S05]  /*0200*/  BSYNC.RECONVERGENT B0 ;  /* 0x0000000000007941 */ /* 0x000fea0003800200 */
.L_x_27:
[----:B------:R-:W-:Y:S01]  /*0210*/  STG.E desc[UR6][R4.64], R7 ;  /* 0x0000000704007986 */ /* 0x000fe2000c101906 */
[----:B------:R-:W-:Y:S05]  /*0220*/  EXIT ;  /* 0x000000000000794d */ /* 0x000fea0003800000 */
        .weak           $__internal_1_$__cuda_sm3x_div_rn_noftz_f32_slowpath
        .type           $__internal_1_$__cuda_sm3x_div_rn_noftz_f32_slowpath,@function
        .size           $__internal_1_$__cuda_sm3x_div_rn_noftz_f32_slowpath,(.L_x_62 - $__internal_1_$__cuda_sm3x_div_rn_noftz_f32_slowpath)
$__internal_1_$__cuda_sm3x_div_rn_noftz_f32_slowpath:
        /* <DEDUP_REMOVED lines=36> */
.L_x_30:
        /* <DEDUP_REMOVED lines=51> */
.L_x_37:
[----:B------:R-:W-:-:S04]  /*07a0*/  LOP3.LUT R0, R0, 0x80000000, RZ, 0xc0, !PT ;  /* 0x8000000000007812 */ /* 0x000fc800078ec0ff */
[----:B------:R-:W-:Y:S01]  /*07b0*/  LOP3.LUT R0, R0, 0x7f800000, RZ, 0xfc, !PT ;  /* 0x7f80000000007812 */ /* 0x000fe200078efcff */
[----:B------:R-:W-:Y:S06]  /*07c0*/  BRA `(.L_x_38) ;  /* 0x0000000000047947 */ /* 0x000fec0003800000 */
.L_x_36:
[----:B------:R-:W-:-:S07]  /*07d0*/  IMAD R0, R7, 0x800000, R0 ;  /* 0x0080000007007824 */ /* 0x000fce00078e0200 */
.L_x_38:
[----:B------:R-:W-:Y:S05]  /*07e0*/  BSYNC.RECONVERGENT B2 ;  /* 0x0000000000027941 */ /* 0x000fea0003800200 */
.L_x_35:
[----:B------:R-:W-:Y:S05]  /*07f0*/  BRA `(.L_x_39) ;  /* 0x0000000000207947 */ /* 0x000fea0003800000 */
.L_x_34:
[----:B------:R-:W-:-:S04]  /*0800*/  LOP3.LUT R0, R9, 0x80000000, R8, 0x48, !PT ;  /* 0x8000000009007812 */ /* 0x000fc800078e4808 */
[----:B------:R-:W-:Y:S01]  /*0810*/  LOP3.LUT R0, R0, 0x7f800000, RZ, 0xfc, !PT ;  /* 0x7f80000000007812 */ /* 0x000fe200078efcff */
[----:B------:R-:W-:Y:S06]  /*0820*/  BRA `(.L_x_39) ;  /* 0x0000000000147947 */ /* 0x000fec0003800000 */
.L_x_33:
[----:B------:R-:W-:Y:S01]  /*0830*/  LOP3.LUT R0, R9, 0x80000000, R8, 0x48, !PT ;  /* 0x8000000009007812 */ /* 0x000fe200078e4808 */
[----:B------:R-:W-:Y:S06]  /*0840*/  BRA `(.L_x_39) ;  /* 0x00000000000c7947 */ /* 0x000fec0003800000 */
.L_x_32:
[----:B------:R-:W0:Y:S01]  /*0850*/  MUFU.RSQ R0, -QNAN ;  /* 0xffc0000000007908 */ /* 0x000e220000001400 */
[----:B------:R-:W-:Y:S05]  /*0860*/  BRA `(.L_x_39) ;  /* 0x0000000000047947 */ /* 0x000fea0003800000 */
.L_x_31:
[----:B------:R-:W-:-:S07]  /*0870*/  FADD.FTZ R0, R0, R3 ;  /* 0x0000000300007221 */ /* 0x000fce0000010000 */
.L_x_39:
[----:B------:R-:W-:Y:S05]  /*0880*/  BSYNC.RECONVERGENT B1 ;  /* 0x0000000000017941 */ /* 0x000fea0003800200 */
.L_x_29:
[----:B------:R-:W-:-:S04]  /*0890*/  IMAD.MOV.U32 R3, RZ, RZ, 0x0 ;  /* 0x00000000ff037424 */ /* 0x000fc800078e00ff */
[----:B0-----:R-:W-:Y:S05]  /*08a0*/  RET.REL.NODEC R2 `(default_function_kernel_19) ;  /* 0xfffffff402d47950 */ /* 0x001fea0003c3ffff */
.L_x_40:
        /* <DEDUP_REMOVED lines=13> */
.L_x_62:


//--------------------- .text.default_function_kernel_5 --------------------------
	.section	.text.default_function_kernel_5,"ax",@progbits
	.align	128
        .global         default_function_kernel_5
        .type           default_function_kernel_5,@function
        .size           default_function_kernel_5,(.L_x_78 - default_function_kernel_5)
        .other          default_function_kernel_5,@"STO_CUDA_ENTRY STV_DEFAULT"
default_function_kernel_5:
.text.default_function_kernel_5:
[----:B------:R-:W-:Y:S01]  /*0000*/  LDC R1, c[0x0][0x37c] ;  /* 0x0000df00ff017b82 */ /* 0x000fe20000000800 */
[----:B------:R-:W0:Y:S07]  /*0010*/  S2R R5, SR_TID.X ;  /* 0x0000000000057919 */ /* 0x000e2e0000002100 */
[----:B------:R-:W0:Y:S01]  /*0020*/  LDC.64 R2, c[0x0][0x380] ;  /* 0x0000e000ff027b82 */ /* 0x000e220000000a00 */
[----:B------:R-:W1:Y:S01]  /*0030*/  LDCU.64 UR4, c[0x0][0x358] ;  /* 0x00006b00ff0477ac */ /* 0x000e620008000a00 */
[----:B0-----:R-:W-:-:S05]  /*0040*/  IMAD.WIDE.U32 R2, R5, 0x4, R2 ;  /* 0x0000000405027825 */ /* 0x001fca00078e0002 */
[----:B-1----:R-:W2:Y:S02]  /*0050*/  LDG.E R0, desc[UR4][R2.64] ;  /* 0x0000000402007981 */ /* 0x002ea4000c1e1900 */
[----:B--2---:R-:W-:-:S05]  /*0060*/  FADD R5, R0, 9.9999997473787516356e-06 ;  /* 0x3727c5ac00057421 */ /* 0x004fca0000000000 */
[----:B------:R-:W-:Y:S01]  /*0070*/  STG.E desc[UR4][R2.64], R5 ;  /* 0x0000000502007986 */ /* 0x000fe2000c101904 */
[----:B------:R-:W-:Y:S05]  /*0080*/  EXIT ;  /* 0x000000000000794d */ /* 0x000fea0003800000 */
.L_x_41:
        /* <DEDUP_REMOVED lines=15> */
.L_x_78:


//--------------------- .text.default_function_kernel_8 --------------------------
	.section	.text.default_function_kernel_8,"ax",@progbits
	.align	128
        .global         default_function_kernel_8
        .type           default_function_kernel_8,@function
        .size           default_function_kernel_8,(.L_x_79 - default_function_kernel_8)
        .other          default_function_kernel_8,@"STO_CUDA_ENTRY STV_DEFAULT"
default_function_kernel_8:
.text.default_function_kernel_8:
        /* <DEDUP_REMOVED lines=9> */
.L_x_42:
        /* <DEDUP_REMOVED lines=15> */
.L_x_79:


//--------------------- .text.default_function_kernel_2 --------------------------
	.section	.text.default_function_kernel_2,"ax",@progbits
	.align	128
        .global         default_function_kernel_2
        .type           default_function_kernel_2,@function
        .size           default_function_kernel_2,(.L_x_80 - default_function_kernel_2)
        .other          default_function_kernel_2,@"STO_CUDA_ENTRY STV_DEFAULT"
default_function_kernel_2:
.text.default_function_kernel_2:
        /* <DEDUP_REMOVED lines=10> */
.L_x_43:
        /* <DEDUP_REMOVED lines=14> */
.L_x_80:


//--------------------- .text.default_function_kernel_22 --------------------------
	.section	.text.default_function_kernel_22,"ax",@progbits
	.align	128
        .global         default_function_kernel_22
        .type           default_function_kernel_22,@function
        .size           default_function_kernel_22,(.L_x_81 - default_function_kernel_22)
        .other          default_function_kernel_22,@"STO_CUDA_ENTRY STV_DEFAULT"
default_function_kernel_22:
.text.default_function_kernel_22:
        /* <DEDUP_REMOVED lines=9> */
.L_x_44:
        /* <DEDUP_REMOVED lines=15> */
.L_x_81:


//--------------------- .text.default_function_kernel_21 --------------------------
	.section	.text.default_function_kernel_21,"ax",@progbits
	.align	128
        .global         default_function_kernel_21
        .type           default_function_kernel_21,@function
        .size           default_function_kernel_21,(.L_x_82 - default_function_kernel_21)
        .other          default_function_kernel_21,@"STO_CUDA_ENTRY STV_DEFAULT"
default_function_kernel_21:
.text.default_function_kernel_21:
        /* <DEDUP_REMOVED lines=23> */
.L_x_45:
        /* <DEDUP_REMOVED lines=9> */
.L_x_82:


//--------------------- .text.default_function_kernel_6 --------------------------
	.section	.text.default_function_kernel_6,"ax",@progbits
	.align	128
        .global         default_function_kernel_6
        .type           default_function_kernel_6,@function
        .size           default_function_kernel_6,(.L_x_63 - default_function_kernel_6)
        .other          default_function_kernel_6,@"STO_CUDA_ENTRY STV_DEFAULT"
default_function_kernel_6:
.text.default_function_kernel_6:
[----:B------:R-:W-:Y:S01]  /*0000*/  LDC R1, c[0x0][0x37c] ;  /* 0x0000df00ff017b82 */ /* 0x000fe20000000800 */
[----:B------:R-:W0:Y:S07]  /*0010*/  S2R R5, SR_TID.X ;  /* 0x0000000000057919 */ /* 0x000e2e0000002100 */
[----:B------:R-:W0:Y:S01]  /*0020*/  LDC.64 R2, c[0x0][0x380] ;  /* 0x0000e000ff027b82 */ /* 0x000e220000000a00 */
[----:B------:R-:W1:Y:S01]  /*0030*/  LDCU.64 UR4, c[0x0][0x358] ;  /* 0x00006b00ff0477ac */ /* 0x000e620008000a00 */
[----:B0-----:R-:W-:-:S05]  /*0040*/  IMAD.WIDE.U32 R2, R5, 0x4, R2 ;  /* 0x0000000405027825 */ /* 0x001fca00078e0002 */
[----:B-1----:R-:W2:Y:S01]  /*0050*/  LDG.E R0, desc[UR4][R2.64] ;  /* 0x0000000402007981 */ /* 0x002ea2000c1e1900 */
[----:B------:R-:W-:Y:S01]  /*0060*/  BSSY.RECONVERGENT B0, `(.L_x_46) ;  /* 0x000000d000007945 */ /* 0x000fe20003800200 */
[----:B--2---:R-:W-:Y:S01]  /*0070*/  IADD3 R4, PT, PT, R0, -0xd000000, RZ ;  /* 0xf300000000047810 */ /* 0x004fe20007ffe0ff */
[----:B------:R0:W1:Y:S03]  /*0080*/  MUFU.RSQ R5, R0 ;  /* 0x0000000000057308 */ /* 0x0000660000001400 */
[----:B------:R-:W-:-:S13]  /*0090*/  ISETP.GT.U32.AND P0, PT, R4, 0x727fffff, PT ;  /* 0x727fffff0400780c */ /* 0x000fda0003f04070 */
[----:B0-----:R-:W-:Y:S05]  /*00a0*/  @!P0 BRA `(.L_x_47) ;  /* 0x0000000000108947 */ /* 0x001fea0003800000 */
[----:B------:R-:W-:-:S07]  /*00b0*/  MOV R9, 0xd0 ;  /* 0x000000d000097802 */ /* 0x000fce0000000f00 */
[----:B-1----:R-:W-:Y:S05]  /*00c0*/  CALL.REL.NOINC `($__internal_2_$__cuda_sm20_sqrt_rn_f32_slowpath) ;  /* 0x0000000000247944 */ /* 0x002fea0003c00000 */
[----:B------:R-:W-:Y:S01]  /*00d0*/  MOV R5, R0 ;  /* 0x0000000000057202 */ /* 0x000fe20000000f00 */
[----:B------:R-:W-:Y:S06]  /*00e0*/  BRA `(.L_x_48) ;  /* 0x0000000000107947 */ /* 0x000fec0003800000 */
.L_x_47:
[----:B-1----:R-:W-:Y:S01]  /*00f0*/  FMUL.FTZ R7, R0, R5 ;  /* 0x0000000500077220 */ /* 0x002fe20000410000 */
[----:B------:R-:W-:-:S03]  /*0100*/  FMUL.FTZ R5, R5, 0.5 ;  /* 0x3f00000005057820 */ /* 0x000fc60000410000 */
[----:B------:R-:W-:-:S04]  /*0110*/  FFMA R0, -R7, R7, R0 ;  /* 0x0000000707007223 */ /* 0x000fc80000000100 */
[----:B------:R-:W-:-:S07]  /*0120*/  FFMA R5, R0, R5, R7 ;  /* 0x0000000500057223 */ /* 0x000fce0000000007 */
.L_x_48:
[----:B------:R-:W-:Y:S05]  /*0130*/  BSYNC.RECONVERGENT B0 ;  /* 0x0000000000007941 */ /* 0x000fea0003800200 */
.L_x_46:
[----:B------:R-:W-:Y:S01]  /*0140*/  STG.E desc[UR4][R2.64], R5 ;  /* 0x0000000502007986 */ /* 0x000fe2000c101904 */
[----:B------:R-:W-:Y:S05]  /*0150*/  EXIT ;  /* 0x000000000000794d */ /* 0x000fea0003800000 */
        .weak           $__internal_2_$__cuda_sm20_sqrt_rn_f32_slowpath
        .type           $__internal_2_$__cuda_sm20_sqrt_rn_f32_slowpath,@function
        .size           $__internal_2_$__cuda_sm20_sqrt_rn_f32_slowpath,(.L_x_63 - $__internal_2_$__cuda_sm20_sqrt_rn_f32_slowpath)
$__internal_2_$__cuda_sm20_sqrt_rn_f32_slowpath:
[----:B------:R-:W-:-:S13]  /*0160*/  LOP3.LUT P0, RZ, R0, 0x7fffffff, RZ, 0xc0, !PT ;  /* 0x7fffffff00ff7812 */ /* 0x000fda000780c0ff */
[----:B------:R-:W-:Y:S01]  /*0170*/  @!P0 MOV R4, R0 ;  /* 0x0000000000048202 */ /* 0x000fe20000000f00 */
[----:B------:R-:W-:Y:S06]  /*0180*/  @!P0 BRA `(.L_x_49) ;  /* 0x0000000000408947 */ /* 0x000fec0003800000 */
[----:B------:R-:W-:-:S13]  /*0190*/  FSETP.GEU.FTZ.AND P0, PT, R0, RZ, PT ;  /* 0x000000ff0000720b */ /* 0x000fda0003f1e000 */
[----:B------:R-:W-:Y:S01]  /*01a0*/  @!P0 MOV R4, 0x7fffffff ;  /* 0x7fffffff00048802 */ /* 0x000fe20000000f00 */
[----:B------:R-:W-:Y:S06]  /*01b0*/  @!P0 BRA `(.L_x_49) ;  /* 0x0000000000348947 */ /* 0x000fec0003800000 */
[----:B------:R-:W-:-:S13]  /*01c0*/  FSETP.GTU.FTZ.AND P0, PT, |R0|, +INF , PT ;  /* 0x7f8000000000780b */ /* 0x000fda0003f1c200 */
[----:B------:R-:W-:Y:S01]  /*01d0*/  @P0 FADD.FTZ R4, R0, 1 ;  /* 0x3f80000000040421 */ /* 0x000fe20000010000 */
[----:B------:R-:W-:Y:S06]  /*01e0*/  @P0 BRA `(.L_x_49) ;  /* 0x0000000000280947 */ /* 0x000fec0003800000 */
[----:B------:R-:W-:-:S13]  /*01f0*/  FSETP.NEU.FTZ.AND P0, PT, |R0|, +INF , PT ;  /* 0x7f8000000000780b */ /* 0x000fda0003f1d200 */
[----:B------:R-:W-:-:S04]  /*0200*/  @P0 FFMA R5, R0, 1.84467440737095516160e+19, RZ ;  /* 0x5f80000000050823 */ /* 0x000fc800000000ff */
[----:B------:R-:W0:Y:S02]  /*0210*/  @P0 MUFU.RSQ R4, R5 ;  /* 0x0000000500040308 */ /* 0x000e240000001400 */
[----:B0-----:R-:W-:Y:S01]  /*0220*/  @P0 FMUL.FTZ R6, R5, R4 ;  /* 0x0000000405060220 */ /* 0x001fe20000410000 */
[----:B------:R-:W-:Y:S01]  /*0230*/  @P0 FMUL.FTZ R8, R4, 0.5 ;  /* 0x3f00000004080820 */ /* 0x000fe20000410000 */
[----:B------:R-:W-:Y:S02]  /*0240*/  @!P0 MOV R4, R0 ;  /* 0x0000000000048202 */ /* 0x000fe40000000f00 */
[----:B------:R-:W-:-:S04]  /*0250*/  @P0 FADD.FTZ R7, -R6, -RZ ;  /* 0x800000ff06070221 */ /* 0x000fc80000010100 */
[----:B------:R-:W-:-:S04]  /*0260*/  @P0 FFMA R7, R6, R7, R5 ;  /* 0x0000000706070223 */ /* 0x000fc80000000005 */
[----:B------:R-:W-:-:S04]  /*0270*/  @P0 FFMA R7, R7, R8, R6 ;  /* 0x0000000807070223 */ /* 0x000fc80000000006 */
[----:B------:R-:W-:-:S07]  /*0280*/  @P0 FMUL.FTZ R4, R7, 2.3283064365386962891e-10 ;  /* 0x2f80000007040820 */ /* 0x000fce0000410000 */
.L_x_49:
[----:B------:R-:W-:Y:S01]  /*0290*/  HFMA2 R5, -RZ, RZ, 0, 0 ;  /* 0x00000000ff057431 */ /* 0x000fe200000001ff */
[----:B------:R-:W-:Y:S02]  /*02a0*/  MOV R0, R4 ;  /* 0x0000000400007202 */ /* 0x000fe40000000f00 */
[----:B------:R-:W-:-:S04]  /*02b0*/  MOV R4, R9 ;  /* 0x0000000900047202 */ /* 0x000fc80000000f00 */
[----:B------:R-:W-:Y:S05]  /*02c0*/  RET.REL.NODEC R4 `(default_function_kernel_6) ;  /* 0xfffffffc044c7950 */ /* 0x000fea0003c3ffff */
.L_x_50:
        /* <DEDUP_REMOVED lines=11> */
.L_x_63:


//--------------------- .text.default_function_kernel_17 --------------------------
	.section	.text.default_function_kernel_17,"ax",@progbits
	.align	128
        .global         default_function_kernel_17
        .type           default_function_kernel_17,@function
        .size           default_function_kernel_17,(.L_x_84 - default_function_kernel_17)
        .other          default_function_kernel_17,@"STO_CUDA_ENTRY STV_DEFAULT"
default_function_kernel_17:
.text.default_function_kernel_17:
        /* <DEDUP_REMOVED lines=9> */
.L_x_51:
        /* <DEDUP_REMOVED lines=15> */
.L_x_84:


//--------------------- .text.default_function_kernel_20 --------------------------
	.section	.text.default_function_kernel_20,"ax",@progbits
	.align	128
        .global         default_function_kernel_20
        .type           default_function_kernel_20,@function
        .size           default_function_kernel_20,(.L_x_85 - default_function_kernel_20)
        .other          default_function_kernel_20,@"STO_CUDA_ENTRY STV_DEFAULT"
default_function_kernel_20:
.text.default_function_kernel_20:
        /* <DEDUP_REMOVED lines=9> */
.L_x_52:
        /* <DEDUP_REMOVED lines=15> */
.L_x_85:


//--------------------- .text.default_function_kernel_23 --------------------------
	.section	.text.default_function_kernel_23,"ax",@progbits
	.align	128
        .global         default_function_kernel_23
        .type           default_function_kernel_23,@function
        .size           default_function_kernel_23,(.L_x_86 - default_function_kernel_23)
        .other          default_function_kernel_23,@"STO_CUDA_ENTRY STV_DEFAULT"
default_function_kernel_23:
.text.default_function_kernel_23:
        /* <DEDUP_REMOVED lines=23> */
.L_x_53:
        /* <DEDUP_REMOVED lines=9> */
.L_x_86:


//--------------------- .text.default_function_kernel_18 --------------------------
	.section	.text.default_function_kernel_18,"ax",@progbits
	.align	128
        .global         default_function_kernel_18
        .type           default_function_kernel_18,@function
        .size           default_function_kernel_18,(.L_x_64 - default_function_kernel_18)
        .other          default_function_kernel_18,@"STO_CUDA_ENTRY STV_DEFAULT"
default_function_kernel_18:
.text.default_function_kernel_18:
        /* <DEDUP_REMOVED lines=12> */
[----:B-1----:R-:W-:Y:S05]  /*00c0*/  CALL.REL.NOINC `($__internal_3_$__cuda_sm20_sqrt_rn_f32_slowpath) ;  /* 0x0000000000247944 */ /* 0x002fea0003c00000 */
[----:B------:R-:W-:Y:S01]  /*00d0*/  MOV R5, R0 ;  /* 0x0000000000057202 */ /* 0x000fe20000000f00 */
[----:B------:R-:W-:Y:S06]  /*00e0*/  BRA `(.L_x_56) ;  /* 0x0000000000107947 */ /* 0x000fec0003800000 */
.L_x_55:
[----:B-1----:R-:W-:Y:S01]  /*00f0*/  FMUL.FTZ R7, R0, R5 ;  /* 0x0000000500077220 */ /* 0x002fe20000410000 */
[----:B------:R-:W-:-:S03]  /*0100*/  FMUL.FTZ R5, R5, 0.5 ;  /* 0x3f00000005057820 */ /* 0x000fc60000410000 */
[----:B------:R-:W-:-:S04]  /*0110*/  FFMA R0, -R7, R7, R0 ;  /* 0x0000000707007223 */ /* 0x000fc80000000100 */
[----:B------:R-:W-:-:S07]  /*0120*/  FFMA R5, R0, R5, R7 ;  /* 0x0000000500057223 */ /* 0x000fce0000000007 */
.L_x_56:
[----:B------:R-:W-:Y:S05]  /*0130*/  BSYNC.RECONVERGENT B0 ;  /* 0x0000000000007941 */ /* 0x000fea0003800200 */
.L_x_54:
[----:B------:R-:W-:Y:S01]  /*0140*/  STG.E desc[UR4][R2.64], R5 ;  /* 0x0000000502007986 */ /* 0x000fe2000c101904 */
[----:B------:R-:W-:Y:S05]  /*0150*/  EXIT ;  /* 0x000000000000794d */ /* 0x000fea0003800000 */
        .weak           $__internal_3_$__cuda_sm20_sqrt_rn_f32_slowpath
        .type           $__internal_3_$__cuda_sm20_sqrt_rn_f32_slowpath,@function
        .size           $__internal_3_$__cuda_sm20_sqrt_rn_f32_slowpath,(.L_x_64 - $__internal_3_$__cuda_sm20_sqrt_rn_f32_slowpath)
$__internal_3_$__cuda_sm20_sqrt_rn_f32_slowpath:
        /* <DEDUP_REMOVED lines=19> */
.L_x_57:
[----:B------:R-:W-:Y:S01]  /*0290*/  HFMA2 R5, -RZ, RZ, 0, 0 ;  /* 0x00000000ff057431 */ /* 0x000fe200000001ff */
[----:B------:R-:W-:Y:S02]  /*02a0*/  MOV R0, R4 ;  /* 0x0000000400007202 */ /* 0x000fe40000000f00 */
[----:B------:R-:W-:-:S04]  /*02b0*/  MOV R4, R9 ;  /* 0x0000000900047202 */ /* 0x000fc80000000f00 */
[----:B------:R-:W-:Y:S05]  /*02c0*/  RET.REL.NODEC R4 `(default_function_kernel_18) ;  /* 0xfffffffc044c7950 */ /* 0x000fea0003c3ffff */
.L_x_58:
        /* <DEDUP_REMOVED lines=11> */
.L_x_64:


//--------------------- .text.default_function_kernel_15 --------------------------
	.section	.text.default_function_kernel_15,"ax",@progbits
	.align	128
        .global         default_function_kernel_15
        .type           default_function_kernel_15,@function
        .size           default_function_kernel_15,(.L_x_88 - default_function_kernel_15)
        .other          default_function_kernel_15,@"STO_CUDA_ENTRY STV_DEFAULT"
default_function_kernel_15:
.text.default_function_kernel_15:
        /* <DEDUP_REMOVED lines=13> */
[----:B------:R-:W2:Y:S01]  /*00d0*/  LDC.64 R4, c[0x0][0x380] ;  /* 0x0000e000ff047b82 */ /* 0x000ea20000000a00 */
[----:B------:R-:W-:Y:S02]  /*00e0*/  LOP3.LUT R9, R9, UR4, RZ, 0xfc, !PT ;  /* 0x0000000409097c12 */ /* 0x000fe4000f8efcff */
[----:B------:R-:W-:-:S03]  /*00f0*/  SHF.R.U32.HI R7, RZ, 0x1b, R0 ;  /* 0x0000001bff077819 */ /* 0x000fc60000011600 */
[----:B0-----:R-:W-:-:S06]  /*0100*/  IMAD.WIDE.U32 R2, R9, 0x4, R2 ;  /* 0x0000000409027825 */ /* 0x001fcc00078e0002 */
[----:B-1----:R-:W3:Y:S01]  /*0110*/  LDG.E.CONSTANT R2, desc[UR6][R2.64] ;  /* 0x0000000602027981 */ /* 0x002ee2000c1e9900 */
[----:B--2---:R-:W-:Y:S02]  /*0120*/  IMAD.WIDE.U32 R4, R7, 0x4, R4 ;  /* 0x0000000407047825 */ /* 0x004fe400078e0004 */
[----:B------:R-:W0:Y:S04]  /*0130*/  LDC.64 R6, c[0x0][0x388] ;  /* 0x0000e200ff067b82 */ /* 0x000e280000000a00 */
[----:B------:R-:W3:Y:S01]  /*0140*/  LDG.E.CONSTANT R5, desc[UR6][R4.64] ;  /* 0x0000000604057981 */ /* 0x000ee2000c1e9900 */
[----:B0-----:R-:W-:-:S04]  /*0150*/  IMAD.WIDE.U32 R6, R9, 0x4, R6 ;  /* 0x0000000409067825 */ /* 0x001fc800078e0006 */
[----:B---3--:R-:W-:-:S05]  /*0160*/  FADD R9, R2, -R5 ;  /* 0x8000000502097221 */ /* 0x008fca0000000000 */
[----:B------:R-:W-:Y:S01]  /*0170*/  STG.E desc[UR6][R6.64], R9 ;  /* 0x0000000906007986 */ /* 0x000fe2000c101906 */
[----:B------:R-:W-:Y:S05]  /*0180*/  EXIT ;  /* 0x000000000000794d */ /* 0x000fea0003800000 */
.L_x_59:
        /* <DEDUP_REMOVED lines=15> */
.L_x_88:


//--------------------- .text.default_function_kernel_4 --------------------------
	.section	.text.default_function_kernel_4,"ax",@progbits
	.align	128
        .global         default_function_kernel_4
        .type           default_function_kernel_4,@function
        .size           default_function_kernel_4,(.L_x_89 - default_function_kernel_4)
        .other          default_function_kernel_4,@"STO_CUDA_ENTRY STV_DEFAULT"
default_function_kernel_4:
.text.default_function_kernel_4:
        /* <DEDUP_REMOVED lines=10> */
.L_x_60:
        /* <DEDUP_REMOVED lines=14> */
.L_x_89:


//--------------------- .nv.shared.reserved.0     --------------------------
	.section	.nv.shared.reserved.0,"aw",@nobits
	.weak		__nv_reservedSMEM_offset_0_alias
	.size		__nv_reservedSMEM_offset_0_alias, 0, 64
	.other		__nv_reservedSMEM_offset_0_alias,@"STO_CUDA_RESERVED_SHARED STV_DEFAULT"
__nv_reservedSMEM_offset_0_alias:
	.zero		0
	.zero		64


//--------------------- .nv.constant0.default_function_kernel_3 --------------------------
	.section	.nv.constant0.default_function_kernel_3,"a",@progbits
	.sectionflags	@""
	.align	4
.nv.constant0.default_function_kernel_3:
	.zero		912


//--------------------- .nv.constant0.default_function_kernel_1 --------------------------
	.section	.nv.constant0.default_function_kernel_1,"a",@progbits
	.sectionflags	@""
	.align	4
.nv.constant0.default_function_kernel_1:
	.zero		920


//--------------------- .nv.constant0.default_function_kernel_24 --------------------------
	.section	.nv.constant0.default_function_kernel_24,"a",@progbits
	.sectionflags	@""
	.align	4
.nv.constant0.default_function_kernel_24:
	.zero		912


//--------------------- .nv.constant0.default_function_kernel_16 --------------------------
	.section	.nv.constant0.default_function_kernel_16,"a",@progbits
	.sectionflags	@""
	.align	4
.nv.constant0.default_function_kernel_16:
	.zero		912


//--------------------- .nv.constant0.default_function_kernel --------------------------
	.section	.nv.constant0.default_function_kernel,"a",@progbits
	.sectionflags	@""
	.align	4
.nv.constant0.default_function_kernel:
	.zero		912


//--------------------- .nv.constant0.default_function_kernel_11 --------------------------
	.section	.nv.constant0.default_function_kernel_11,"a",@progbits
	.sectionflags	@""
	.align	4
.nv.constant0.default_function_kernel_11:
	.zero		912


//--------------------- .nv.constant0.default_function_kernel_12 --------------------------
	.section	.nv.constant0.default_function_kernel_12,"a",@progbits
	.sectionflags	@""
	.align	4
.nv.constant0.default_function_kernel_12:
	.zero		904


//--------------------- .nv.constant0.default_function_kernel_14 --------------------------
	.section	.nv.constant0.default_function_kernel_14,"a",@progbits
	.sectionflags	@""
	.align	4
.nv.constant0.default_function_kernel_14:
	.zero		912


//--------------------- .nv.constant0.default_function_kernel_10 --------------------------
	.section	.nv.constant0.default_function_kernel_10,"a",@progbits
	.sectionflags	@""
	.align	4
.nv.constant0.default_function_kernel_10:
	.zero		912


//--------------------- .nv.constant0.default_function_kernel_7 --------------------------
	.section	.nv.constant0.default_function_kernel_7,"a",@progbits
	.sectionflags	@""
	.align	4
.nv.constant0.default_function_kernel_7:
	.zero		912


//--------------------- .nv.constant0.default_function_kernel_9 --------------------------
	.section	.nv.constant0.default_function_kernel_9,"a",@progbits
	.sectionflags	@""
	.align	4
.nv.constant0.default_function_kernel_9:
	.zero		912


//--------------------- .nv.constant0.default_function_kernel_13 --------------------------
	.section	.nv.constant0.default_function_kernel_13,"a",@progbits
	.sectionflags	@""
	.align	4
.nv.constant0.default_function_kernel_13:
	.zero		920


//--------------------- .nv.constant0.default_function_kernel_19 --------------------------
	.section	.nv.constant0.default_function_kernel_19,"a",@progbits
	.sectionflags	@""
	.align	4
.nv.constant0.default_function_kernel_19:
	.zero		912


//--------------------- .nv.constant0.default_function_kernel_5 --------------------------
	.section	.nv.constant0.default_function_kernel_5,"a",@progbits
	.sectionflags	@""
	.align	4
.nv.constant0.default_function_kernel_5:
	.zero		904


//--------------------- .nv.constant0.default_function_kernel_8 --------------------------
	.section	.nv.constant0.default_function_kernel_8,"a",@progbits
	.sectionflags	@""
	.align	4
.nv.constant0.default_function_kernel_8:
	.zero		912


//--------------------- .nv.constant0.default_function_kernel_2 --------------------------
	.section	.nv.constant0.default_function_kernel_2,"a",@progbits
	.sectionflags	@""
	.align	4
.nv.constant0.default_function_kernel_2:
	.zero		912


//--------------------- .nv.constant0.default_function_kernel_22 --------------------------
	.section	.nv.constant0.default_function_kernel_22,"a",@progbits
	.sectionflags	@""
	.align	4
.nv.constant0.default_function_kernel_22:
	.zero		912


//--------------------- .nv.constant0.default_function_kernel_21 --------------------------
	.section	.nv.constant0.default_function_kernel_21,"a",@progbits
	.sectionflags	@""
	.align	4
.nv.constant0.default_function_kernel_21:
	.zero		912


//--------------------- .nv.constant0.default_function_kernel_6 --------------------------
	.section	.nv.constant0.default_function_kernel_6,"a",@progbits
	.sectionflags	@""
	.align	4
.nv.constant0.default_function_kernel_6:
	.zero		904


//--------------------- .nv.constant0.default_function_kernel_17 --------------------------
	.section	.nv.constant0.default_function_kernel_17,"a",@progbits
	.sectionflags	@""
	.align	4
.nv.constant0.default_function_kernel_17:
	.zero		904


//--------------------- .nv.constant0.default_function_kernel_20 --------------------------
	.section	.nv.constant0.default_function_kernel_20,"a",@progbits
	.sectionflags	@""
	.align	4
.nv.constant0.default_function_kernel_20:
	.zero		912


//--------------------- .nv.constant0.default_function_kernel_23 --------------------------
	.section	.nv.constant0.default_function_kernel_23,"a",@progbits
	.sectionflags	@""
	.align	4
.nv.constant0.default_function_kernel_23:
	.zero		912


//--------------------- .nv.constant0.default_function_kernel_18 --------------------------
	.section	.nv.constant0.default_function_kernel_18,"a",@progbits
	.sectionflags	@""
	.align	4
.nv.constant0.default_function_kernel_18:
	.zero		904


//--------------------- .nv.constant0.default_function_kernel_15 --------------------------
	.section	.nv.constant0.default_function_kernel_15,"a",@progbits
	.sectionflags	@""
	.align	4
.nv.constant0.default_function_kernel_15:
	.zero		920


//--------------------- .nv.constant0.default_function_kernel_4 --------------------------
	.section	.nv.constant0.default_function_kernel_4,"a",@progbits
	.sectionflags	@""
	.align	4
.nv.constant0.default_function_kernel_4:
	.zero		912


//--------------------- SYMBOLS --------------------------

	.type		.nv.reservedSmem.offset0,@object
	.size		.nv.reservedSmem.offset0,0x4
